	.target	sm_100a

	.elftype	@"ET_EXEC"


//--------------------- .note.nv.tkinfo           --------------------------
	.section	.note.nv.tkinfo,"",@"SHT_NOTE"
	.sectionflags	@"SHF_NOTE_NV_TKINFO"
	.tkinfo
        /*0018*/ 	.word	0x00000002
        /*0030*/ 	.string	""
        /*0030*/ 	.string	"ptxas"
        /*0030*/ 	.string	"Cuda compilation tools, release 13.0, V13.0.88"
        /*0030*/ 	.string	"Build cuda_13.0.r13.0/compiler.36424714_0"
        /*0030*/ 	.string	"-arch sm_100a -m 64 "



//--------------------- .note.nv.cuinfo           --------------------------
	.section	.note.nv.cuinfo,"",@"SHT_NOTE"
	.sectionflags	@"SHF_NOTE_NV_CUINFO"
        /*0018*/ 	.short	0x0002
        /*001a*/ 	.short	0x0064
        /*001c*/ 	.short	0x0082
	.zero		2


//--------------------- .nv.info                  --------------------------
	.section	.nv.info,"",@"SHT_CUDA_INFO"
	.align	4


	//----- nvinfo : EIATTR_REGCOUNT
	.align		4
        /*0000*/ 	.byte	0x04, 0x2f
        /*0002*/ 	.short	(.L_19 - .L_18)
	.align		4
.L_18:
        /*0004*/ 	.word	index@(_ZN7cutlass13device_kernelINS_4gemm6kernel13GemmUniversalIN4cute5tupleIJiiiiEEENS1_10collective13CollectiveMmaINS1_35MainloopSm100TmaUmmaWarpSpecializedILi13ELi2ELi4ENS5_IJNS4_1CILi1EEESB_SB_EEEEENS5_IJNSA_ILi64EEESE_NSA_ILi128EEEEEENS_12float_e5m2_tENS5_IJlSB_lEEESH_SI_NS4_8TiledMMAINS4_8MMA_AtomIJNS4_10MMA_TraitsINS4_19SM100_MMA_F8F6F4_SSEJSH_SH_fSE_SE_NS4_17integral_constantINS4_4UMMA5MajorELSP_0EEESQ_NSN_INSO_7ScaleInELSR_0EEESS_EEEEEENS4_6LayoutISC_NS5_IJNSA_ILi0EEESW_SW_EEEEENS5_IJNS4_10UnderscoreESZ_SZ_EEEEENS4_13SM90_TMA_LOADENS4_14ComposedLayoutINS4_7SwizzleILi3ELi4ELi3EEENS4_18smem_ptr_flag_bitsILi8EEENSV_INS5_IJNSA_ILi8EEESF_EEENS5_IJSF_SB_EEEEEEEvNS4_8identityES12_S1C_vS1D_EENS_8epilogue10collective18CollectiveEpilogueINS1F_23Sm100TmaWarpSpecializedILi1ELi1ELi32ELb0ELb0EEEJSG_NS5_IJNSV_ISE_SB_EES1K_EEESH_SI_SH_SI_NS1F_6fusion15FusionCallbacksIS1J_NS1M_17LinearCombinationISH_fSH_fLNS_15FloatRoundStyleE2EEESG_S1L_JEEENS4_5SM1004TMEM4LOAD26SM100_TMEM_LOAD_16dp32b32xES12_NS13_INS14_ILi2ELi4ELi3EEES17_NSV_INS5_IJS18_SE_EEENS5_IJSE_SB_EEEEEEENS4_39AutoVectorizingCopyWithAssumedAlignmentILi128EEENS4_14SM90_TMA_STOREES20_S22_S22_EEEvvEEEEvNT_6ParamsE)
        /*0008*/ 	.word	0x00000078


	//----- nvinfo : EIATTR_FRAME_SIZE
	.align		4
.L_19:
        /*000c*/ 	.byte	0x04, 0x11
        /*000e*/ 	.short	(.L_21 - .L_20)
	.align		4
.L_20:
        /*0010*/ 	.word	index@($__internal_2_$__cuda_sm10x_tcgen05_guardrail_trap_unallocated_columns_being_dealloced)
        /*0014*/ 	.word	0x00000000


	//----- nvinfo : EIATTR_FRAME_SIZE
	.align		4
.L_21:
        /*0018*/ 	.byte	0x04, 0x11
        /*001a*/ 	.short	(.L_23 - .L_22)
	.align		4
.L_22:
        /*001c*/ 	.word	index@($__internal_1_$__cuda_sm10x_tcgen05_guardrail_trap_phase_invalid_during_alloc)
        /*0020*/ 	.word	0x00000000


	//----- nvinfo : EIATTR_FRAME_SIZE
	.align		4
.L_23:
        /*0024*/ 	.byte	0x04, 0x11
        /*0026*/ 	.short	(.L_25 - .L_24)
	.align		4
.L_24:
        /*0028*/ 	.word	index@($__internal_0_$__cuda_sm10x_tcgen05_guardrail_trap_col_being_dealloced_not_returned_by_alloc)
        /*002c*/ 	.word	0x00000000


	//----- nvinfo : EIATTR_FRAME_SIZE
	.align		4
.L_25:
        /*0030*/ 	.byte	0x04, 0x11
        /*0032*/ 	.short	(.L_27 - .L_26)
	.align		4
.L_26:
        /*0034*/ 	.word	index@(_ZN7cutlass13device_kernelINS_4gemm6kernel13GemmUniversalIN4cute5tupleIJiiiiEEENS1_10collective13CollectiveMmaINS1_35MainloopSm100TmaUmmaWarpSpecializedILi13ELi2ELi4ENS5_IJNS4_1CILi1EEESB_SB_EEEEENS5_IJNSA_ILi64EEESE_NSA_ILi128EEEEEENS_12float_e5m2_tENS5_IJlSB_lEEESH_SI_NS4_8TiledMMAINS4_8MMA_AtomIJNS4_10MMA_TraitsINS4_19SM100_MMA_F8F6F4_SSEJSH_SH_fSE_SE_NS4_17integral_constantINS4_4UMMA5MajorELSP_0EEESQ_NSN_INSO_7ScaleInELSR_0EEESS_EEEEEENS4_6LayoutISC_NS5_IJNSA_ILi0EEESW_SW_EEEEENS5_IJNS4_10UnderscoreESZ_SZ_EEEEENS4_13SM90_TMA_LOADENS4_14ComposedLayoutINS4_7SwizzleILi3ELi4ELi3EEENS4_18smem_ptr_flag_bitsILi8EEENSV_INS5_IJNSA_ILi8EEESF_EEENS5_IJSF_SB_EEEEEEEvNS4_8identityES12_S1C_vS1D_EENS_8epilogue10collective18CollectiveEpilogueINS1F_23Sm100TmaWarpSpecializedILi1ELi1ELi32ELb0ELb0EEEJSG_NS5_IJNSV_ISE_SB_EES1K_EEESH_SI_SH_SI_NS1F_6fusion15FusionCallbacksIS1J_NS1M_17LinearCombinationISH_fSH_fLNS_15FloatRoundStyleE2EEESG_S1L_JEEENS4_5SM1004TMEM4LOAD26SM100_TMEM_LOAD_16dp32b32xES12_NS13_INS14_ILi2ELi4ELi3EEES17_NSV_INS5_IJS18_SE_EEENS5_IJSE_SB_EEEEEEENS4_39AutoVectorizingCopyWithAssumedAlignmentILi128EEENS4_14SM90_TMA_STOREES20_S22_S22_EEEvvEEEEvNT_6ParamsE)
        /*0038*/ 	.word	0x00000000


	//----- nvinfo : EIATTR_MIN_STACK_SIZE
	.align		4
.L_27:
        /*003c*/ 	.byte	0x04, 0x12
        /*003e*/ 	.short	(.L_29 - .L_28)
	.align		4
.L_28:
        /*0040*/ 	.word	index@(_ZN7cutlass13device_kernelINS_4gemm6kernel13GemmUniversalIN4cute5tupleIJiiiiEEENS1_10collective13CollectiveMmaINS1_35MainloopSm100TmaUmmaWarpSpecializedILi13ELi2ELi4ENS5_IJNS4_1CILi1EEESB_SB_EEEEENS5_IJNSA_ILi64EEESE_NSA_ILi128EEEEEENS_12float_e5m2_tENS5_IJlSB_lEEESH_SI_NS4_8TiledMMAINS4_8MMA_AtomIJNS4_10MMA_TraitsINS4_19SM100_MMA_F8F6F4_SSEJSH_SH_fSE_SE_NS4_17integral_constantINS4_4UMMA5MajorELSP_0EEESQ_NSN_INSO_7ScaleInELSR_0EEESS_EEEEEENS4_6LayoutISC_NS5_IJNSA_ILi0EEESW_SW_EEEEENS5_IJNS4_10UnderscoreESZ_SZ_EEEEENS4_13SM90_TMA_LOADENS4_14ComposedLayoutINS4_7SwizzleILi3ELi4ELi3EEENS4_18smem_ptr_flag_bitsILi8EEENSV_INS5_IJNSA_ILi8EEESF_EEENS5_IJSF_SB_EEEEEEEvNS4_8identityES12_S1C_vS1D_EENS_8epilogue10collective18CollectiveEpilogueINS1F_23Sm100TmaWarpSpecializedILi1ELi1ELi32ELb0ELb0EEEJSG_NS5_IJNSV_ISE_SB_EES1K_EEESH_SI_SH_SI_NS1F_6fusion15FusionCallbacksIS1J_NS1M_17LinearCombinationISH_fSH_fLNS_15FloatRoundStyleE2EEESG_S1L_JEEENS4_5SM1004TMEM4LOAD26SM100_TMEM_LOAD_16dp32b32xES12_NS13_INS14_ILi2ELi4ELi3EEES17_NSV_INS5_IJS18_SE_EEENS5_IJSE_SB_EEEEEEENS4_39AutoVectorizingCopyWithAssumedAlignmentILi128EEENS4_14SM90_TMA_STOREES20_S22_S22_EEEvvEEEEvNT_6ParamsE)
        /*0044*/ 	.word	0x00000000
.L_29:


//--------------------- .nv.compat                --------------------------
	.section	.nv.compat,"",@"SHT_CUDA_COMPAT_INFO"
	.align	4
        /*0000*/ 	.byte	0x02, 0x09, 0x01, 0x00, 0x02, 0x02, 0x02, 0x00, 0x02, 0x05, 0x05, 0x00, 0x03, 0x07, 0x01, 0x01
        /*0010*/ 	.byte	0x02, 0x03, 0x01, 0x00, 0x02, 0x06, 0x01, 0x00, 0x04, 0x0b, 0x08, 0x00, 0x09, 0x00, 0x00, 0x00
        /*0020*/ 	.byte	0x00, 0x00, 0x00, 0x00


//--------------------- .nv.info._ZN7cutlass13device_kernelINS_4gemm6kernel13GemmUniversalIN4cute5tupleIJiiiiEEENS1_10collective13CollectiveMmaINS1_35MainloopSm100TmaUmmaWarpSpecializedILi13ELi2ELi4ENS5_IJNS4_1CILi1EEESB_SB_EEEEENS5_IJNSA_ILi64EEESE_NSA_ILi128EEEEEENS_12float_e5m2_tENS5_IJlSB_lEEESH_SI_NS4_8TiledMMAINS4_8MMA_AtomIJNS4_10MMA_TraitsINS4_19SM100_MMA_F8F6F4_SSEJSH_SH_fSE_SE_NS4_17integral_constantINS4_4UMMA5MajorELSP_0EEESQ_NSN_INSO_7ScaleInELSR_0EEESS_EEEEEENS4_6LayoutISC_NS5_IJNSA_ILi0EEESW_SW_EEEEENS5_IJNS4_10UnderscoreESZ_SZ_EEEEENS4_13SM90_TMA_LOADENS4_14ComposedLayoutINS4_7SwizzleILi3ELi4ELi3EEENS4_18smem_ptr_flag_bitsILi8EEENSV_INS5_IJNSA_ILi8EEESF_EEENS5_IJSF_SB_EEEEEEEvNS4_8identityES12_S1C_vS1D_EENS_8epilogue10collective18CollectiveEpilogueINS1F_23Sm100TmaWarpSpecializedILi1ELi1ELi32ELb0ELb0EEEJSG_NS5_IJNSV_ISE_SB_EES1K_EEESH_SI_SH_SI_NS1F_6fusion15FusionCallbacksIS1J_NS1M_17LinearCombinationISH_fSH_fLNS_15FloatRoundStyleE2EEESG_S1L_JEEENS4_5SM1004TMEM4LOAD26SM100_TMEM_LOAD_16dp32b32xES12_NS13_INS14_ILi2ELi4ELi3EEES17_NSV_INS5_IJS18_SE_EEENS5_IJSE_SB_EEEEEEENS4_39AutoVectorizingCopyWithAssumedAlignmentILi128EEENS4_14SM90_TMA_STOREES20_S22_S22_EEEvvEEEEvNT_6ParamsE --------------------------
	.section	.nv.info._ZN7cutlass13device_kernelINS_4gemm6kernel13GemmUniversalIN4cute5tupleIJiiiiEEENS1_10collective13CollectiveMmaINS1_35MainloopSm100TmaUmmaWarpSpecializedILi13ELi2ELi4ENS5_IJNS4_1CILi1EEESB_SB_EEEEENS5_IJNSA_ILi64EEESE_NSA_ILi128EEEEEENS_12float_e5m2_tENS5_IJlSB_lEEESH_SI_NS4_8TiledMMAINS4_8MMA_AtomIJNS4_10MMA_TraitsINS4_19SM100_MMA_F8F6F4_SSEJSH_SH_fSE_SE_NS4_17integral_constantINS4_4UMMA5MajorELSP_0EEESQ_NSN_INSO_7ScaleInELSR_0EEESS_EEEEEENS4_6LayoutISC_NS5_IJNSA_ILi0EEESW_SW_EEEEENS5_IJNS4_10UnderscoreESZ_SZ_EEEEENS4_13SM90_TMA_LOADENS4_14ComposedLayoutINS4_7SwizzleILi3ELi4ELi3EEENS4_18smem_ptr_flag_bitsILi8EEENSV_INS5_IJNSA_ILi8EEESF_EEENS5_IJSF_SB_EEEEEEEvNS4_8identityES12_S1C_vS1D_EENS_8epilogue10collective18CollectiveEpilogueINS1F_23Sm100TmaWarpSpecializedILi1ELi1ELi32ELb0ELb0EEEJSG_NS5_IJNSV_ISE_SB_EES1K_EEESH_SI_SH_SI_NS1F_6fusion15FusionCallbacksIS1J_NS1M_17LinearCombinationISH_fSH_fLNS_15FloatRoundStyleE2EEESG_S1L_JEEENS4_5SM1004TMEM4LOAD26SM100_TMEM_LOAD_16dp32b32xES12_NS13_INS14_ILi2ELi4ELi3EEES17_NSV_INS5_IJS18_SE_EEENS5_IJSE_SB_EEEEEEENS4_39AutoVectorizingCopyWithAssumedAlignmentILi128EEENS4_14SM90_TMA_STOREES20_S22_S22_EEEvvEEEEvNT_6ParamsE,"",@"SHT_CUDA_INFO"
	.sectionflags	@""
	.align	4


	//----- nvinfo : EIATTR_CUDA_API_VERSION
	.align		4
        /*0000*/ 	.byte	0x04, 0x37
        /*0002*/ 	.short	(.L_31 - .L_30)
.L_30:
        /*0004*/ 	.word	0x00000082


	//----- nvinfo : EIATTR_KPARAM_INFO
	.align		4
.L_31:
        /*0008*/ 	.byte	0x04, 0x17
        /*000a*/ 	.short	(.L_33 - .L_32)
.L_32:
        /*000c*/ 	.word	0x00000000
        /*0010*/ 	.short	0x0000
        /*0012*/ 	.short	0x0000
        /*0014*/ 	.byte	0x00, 0xf0, 0x01, 0x20


	//----- nvinfo : EIATTR_AT_ENTRY_FRAGMENTS
	.align		4
.L_33:
        /*0018*/ 	.byte	0x04, 0x4f
        /*001a*/ 	.short	(.L_35 - .L_34)


	//   ....[0]....
.L_34:
        /*001c*/ 	.word	0x00000006


	//----- nvinfo : EIATTR_RESERVED_SMEM_USED
	.align		4
.L_35:
        /*0020*/ 	.byte	0x01, 0x41
	.zero		2


	//----- nvinfo : EIATTR_SPARSE_MMA_MASK
	.align		4
        /*0024*/ 	.byte	0x03, 0x50
        /*0026*/ 	.short	0x0000


	//----- nvinfo : EIATTR_TCGEN05_1CTA_USED
	.align		4
        /*0028*/ 	.byte	0x01, 0x51
	.zero		2


	//----- nvinfo : EIATTR_MAXREG_COUNT
	.align		4
        /*002c*/ 	.byte	0x03, 0x1b
        /*002e*/ 	.short	0x00ff


	//----- nvinfo : EIATTR_NUM_BARRIERS
	.align		4
        /*0030*/ 	.byte	0x02, 0x4c
        /*0032*/ 	.byte	0x07
	.zero		1


	//----- nvinfo : EIATTR_EXTERNS
	.align		4
        /*0034*/ 	.byte	0x04, 0x0f
        /*0036*/ 	.short	(.L_37 - .L_36)


	//   ....[0]....
	.align		4
.L_36:
        /*0038*/ 	.word	index@(__assertfail)


	//----- nvinfo : EIATTR_MERCURY_ISA_VERSION
	.align		4
.L_37:
        /*003c*/ 	.byte	0x03, 0x5f
        /*003e*/ 	.short	0x0101


	//----- nvinfo : EIATTR_INT_WARP_WIDE_INSTR_OFFSETS
	.align		4
        /*0040*/ 	.byte	0x04, 0x31
        /*0042*/ 	.short	(.L_39 - .L_38)


	//   ....[0]....
.L_38:
        /*0044*/ 	.word	0x00001eb0


	//   ....[1]....
        /*0048*/ 	.word	0x00003e70


	//   ....[2]....
        /*004c*/ 	.word	0x00003e90


	//   ....[3]....
        /*0050*/ 	.word	0x00003ec0


	//   ....[4]....
        /*0054*/ 	.word	0x000048d0


	//   ....[5]....
        /*0058*/ 	.word	0x000049c0


	//----- nvinfo : EIATTR_COOP_GROUP_MASK_REGIDS
	.align		4
.L_39:
        /*005c*/ 	.byte	0x04, 0x29
        /*005e*/ 	.short	(.L_41 - .L_40)


	//   ....[0]....
.L_40:
        /*0060*/ 	.word	0xffffffff


	//   ....[1]....
        /*0064*/ 	.word	0xffffffff


	//   ....[2]....
        /*0068*/ 	.word	0xffffffff


	//   ....[3]....
        /*006c*/ 	.word	0xffffffff


	//   ....[4]....
        /*0070*/ 	.word	0xffffffff


	//   ....[5]....
        /*0074*/ 	.word	0xffffffff


	//   ....[6]....
        /*0078*/ 	.word	0xffffffff


	//   ....[7]....
        /*007c*/ 	.word	0xffffffff


	//   ....[8]....
        /*0080*/ 	.word	0xffffffff


	//   ....[9]....
        /*0084*/ 	.word	0xffffffff


	//   ....[10]....
        /*0088*/ 	.word	0xffffffff


	//   ....[11]....
        /*008c*/ 	.word	0xffffffff


	//   ....[12]....
        /*0090*/ 	.word	0xffffffff


	//----- nvinfo : EIATTR_COOP_GROUP_INSTR_OFFSETS
	.align		4
.L_41:
        /*0094*/ 	.byte	0x04, 0x28
        /*0096*/ 	.short	(.L_43 - .L_42)


	//   ....[0]....
.L_42:
        /*0098*/ 	.word	0x00000090


	//   ....[1]....
        /*009c*/ 	.word	0x000004d0


	//   ....[2]....
        /*00a0*/ 	.word	0x00000790


	//   ....[3]....
        /*00a4*/ 	.word	0x000008d0


	//   ....[4]....
        /*00a8*/ 	.word	0x000009d0


	//   ....[5]....
        /*00ac*/ 	.word	0x00000b40


	//   ....[6]....
        /*00b0*/ 	.word	0x00000ce0


	//   ....[7]....
        /*00b4*/ 	.word	0x00001d90


	//   ....[8]....
        /*00b8*/ 	.word	0x00003080


	//   ....[9]....
        /*00bc*/ 	.word	0x00003290


	//   ....[10]....
        /*00c0*/ 	.word	0x000032c0


	//   ....[11]....
        /*00c4*/ 	.word	0x00003d50


	//   ....[12]....
        /*00c8*/ 	.word	0x00003f80


	//----- nvinfo : EIATTR_VRC_CTA_INIT_COUNT
	.align		4
.L_43:
        /*00cc*/ 	.byte	0x02, 0x4a
        /*00ce*/ 	.byte	0x80
	.zero		1


	//----- nvinfo : EIATTR_SYSCALL_OFFSETS
	.align		4
        /*00d0*/ 	.byte	0x04, 0x46
        /*00d2*/ 	.short	(.L_45 - .L_44)


	//   ....[0]....
.L_44:
        /*00d4*/ 	.word	0x000053e0


	//   ....[1]....
        /*00d8*/ 	.word	0x00005520


	//   ....[2]....
        /*00dc*/ 	.word	0x00005c80


	//----- nvinfo : EIATTR_MBARRIER_INSTR_OFFSETS
	.align		4
.L_45:
        /*00e0*/ 	.byte	0x04, 0x39
        /*00e2*/ 	.short	(.L_47 - .L_46)


	//   ....[0]....
.L_46:
        /*00e4*/ 	.word	0x000005d0
        /*00e8*/ 	.word	0x000000ff
        /*00ec*/ 	.word	0x00000000
        /*00f0*/ 	.short	0x0100
        /*00f2*/ 	.byte	0x05
	.zero		1


	//   ....[1]....
        /*00f4*/ 	.word	0x000005e0
        /*00f8*/ 	.word	0x000000ff
        /*00fc*/ 	.word	0x00000068
        /*0100*/ 	.short	0x0100
        /*0102*/ 	.byte	0x05
	.zero		1


	//   ....[2]....
        /*0104*/ 	.word	0x000005f0
        /*0108*/ 	.word	0x000000ff
        /*010c*/ 	.word	0x00000008
        /*0110*/ 	.short	0x0100
        /*0112*/ 	.byte	0x05
	.zero		1


	//   ....[3]....
        /*0114*/ 	.word	0x00000600
        /*0118*/ 	.word	0x000000ff
        /*011c*/ 	.word	0x00000070
        /*0120*/ 	.short	0x0100
        /*0122*/ 	.byte	0x05
	.zero		1


	//   ....[4]....
        /*0124*/ 	.word	0x00000610
        /*0128*/ 	.word	0x000000ff
        /*012c*/ 	.word	0x00000010
        /*0130*/ 	.short	0x0100
        /*0132*/ 	.byte	0x05
	.zero		1


	//   ....[5]....
        /*0134*/ 	.word	0x00000620
        /*0138*/ 	.word	0x000000ff
        /*013c*/ 	.word	0x00000078
        /*0140*/ 	.short	0x0100
        /*0142*/ 	.byte	0x05
	.zero		1


	//   ....[6]....
        /*0144*/ 	.word	0x00000630
        /*0148*/ 	.word	0x000000ff
        /*014c*/ 	.word	0x00000018
        /*0150*/ 	.short	0x0100
        /*0152*/ 	.byte	0x05
	.zero		1


	//   ....[7]....
        /*0154*/ 	.word	0x00000640
        /*0158*/ 	.word	0x000000ff
        /*015c*/ 	.word	0x00000080
        /*0160*/ 	.short	0x0100
        /*0162*/ 	.byte	0x05
	.zero		1


	//   ....[8]....
        /*0164*/ 	.word	0x00000650
        /*0168*/ 	.word	0x000000ff
        /*016c*/ 	.word	0x00000020
        /*0170*/ 	.short	0x0100
        /*0172*/ 	.byte	0x05
	.zero		1


	//   ....[9]....
        /*0174*/ 	.word	0x00000660
        /*0178*/ 	.word	0x000000ff
        /*017c*/ 	.word	0x00000088
        /*0180*/ 	.short	0x0100
        /*0182*/ 	.byte	0x05
	.zero		1


	//   ....[10]....
        /*0184*/ 	.word	0x00000670
        /*0188*/ 	.word	0x000000ff
        /*018c*/ 	.word	0x00000028
        /*0190*/ 	.short	0x0100
        /*0192*/ 	.byte	0x05
	.zero		1


	//   ....[11]....
        /*0194*/ 	.word	0x00000680
        /*0198*/ 	.word	0x000000ff
        /*019c*/ 	.word	0x00000090
        /*01a0*/ 	.short	0x0100
        /*01a2*/ 	.byte	0x05
	.zero		1


	//   ....[12]....
        /*01a4*/ 	.word	0x00000690
        /*01a8*/ 	.word	0x000000ff
        /*01ac*/ 	.word	0x00000030
        /*01b0*/ 	.short	0x0100
        /*01b2*/ 	.byte	0x05
	.zero		1


	//   ....[13]....
        /*01b4*/ 	.word	0x000006a0
        /*01b8*/ 	.word	0x000000ff
        /*01bc*/ 	.word	0x00000098
        /*01c0*/ 	.short	0x0100
        /*01c2*/ 	.byte	0x05
	.zero		1


	//   ....[14]....
        /*01c4*/ 	.word	0x000006b0
        /*01c8*/ 	.word	0x000000ff
        /*01cc*/ 	.word	0x00000038
        /*01d0*/ 	.short	0x0100
        /*01d2*/ 	.byte	0x05
	.zero		1


	//   ....[15]....
        /*01d4*/ 	.word	0x000006c0
        /*01d8*/ 	.word	0x000000ff
        /*01dc*/ 	.word	0x000000a0
        /*01e0*/ 	.short	0x0100
        /*01e2*/ 	.byte	0x05
	.zero		1


	//   ....[16]....
        /*01e4*/ 	.word	0x000006d0
        /*01e8*/ 	.word	0x000000ff
        /*01ec*/ 	.word	0x00000040
        /*01f0*/ 	.short	0x0100
        /*01f2*/ 	.byte	0x05
	.zero		1


	//   ....[17]....
        /*01f4*/ 	.word	0x000006e0
        /*01f8*/ 	.word	0x000000ff
        /*01fc*/ 	.word	0x000000a8
        /*0200*/ 	.short	0x0100
        /*0202*/ 	.byte	0x05
	.zero		1


	//   ....[18]....
        /*0204*/ 	.word	0x000006f0
        /*0208*/ 	.word	0x000000ff
        /*020c*/ 	.word	0x00000048
        /*0210*/ 	.short	0x0100
        /*0212*/ 	.byte	0x05
	.zero		1


	//   ....[19]....
        /*0214*/ 	.word	0x00000700
        /*0218*/ 	.word	0x000000ff
        /*021c*/ 	.word	0x000000b0
        /*0220*/ 	.short	0x0100
        /*0222*/ 	.byte	0x05
	.zero		1


	//   ....[20]....
        /*0224*/ 	.word	0x00000710
        /*0228*/ 	.word	0x000000ff
        /*022c*/ 	.word	0x00000050
        /*0230*/ 	.short	0x0100
        /*0232*/ 	.byte	0x05
	.zero		1


	//   ....[21]....
        /*0234*/ 	.word	0x00000720
        /*0238*/ 	.word	0x000000ff
        /*023c*/ 	.word	0x000000b8
        /*0240*/ 	.short	0x0100
        /*0242*/ 	.byte	0x05
	.zero		1


	//   ....[22]....
        /*0244*/ 	.word	0x00000730
        /*0248*/ 	.word	0x000000ff
        /*024c*/ 	.word	0x00000058
        /*0250*/ 	.short	0x0100
        /*0252*/ 	.byte	0x05
	.zero		1


	//   ....[23]....
        /*0254*/ 	.word	0x00000740
        /*0258*/ 	.word	0x000000ff
        /*025c*/ 	.word	0x000000c0
        /*0260*/ 	.short	0x0100
        /*0262*/ 	.byte	0x05
	.zero		1


	//   ....[24]....
        /*0264*/ 	.word	0x00000750
        /*0268*/ 	.word	0x000000ff
        /*026c*/ 	.word	0x00000060
        /*0270*/ 	.short	0x0100
        /*0272*/ 	.byte	0x05
	.zero		1


	//   ....[25]....
        /*0274*/ 	.word	0x00000760
        /*0278*/ 	.word	0x000000ff
        /*027c*/ 	.word	0x000000c8
        /*0280*/ 	.short	0x0100
        /*0282*/ 	.byte	0x05
	.zero		1


	//   ....[26]....
        /*0284*/ 	.word	0x000008a0
        /*0288*/ 	.word	0x000000ff
        /*028c*/ 	.word	0x000000d0
        /*0290*/ 	.short	0x0100
        /*0292*/ 	.byte	0x06
	.zero		1


	//   ....[27]....
        /*0294*/ 	.word	0x000008b0
        /*0298*/ 	.word	0x000000ff
        /*029c*/ 	.word	0x000000d8
        /*02a0*/ 	.short	0x0100
        /*02a2*/ 	.byte	0x06
	.zero		1


	//   ....[28]....
        /*02a4*/ 	.word	0x000009a0
        /*02a8*/ 	.word	0x000000ff
        /*02ac*/ 	.word	0x000000e0
        /*02b0*/ 	.short	0x0100
        /*02b2*/ 	.byte	0x05
	.zero		1


	//   ....[29]....
        /*02b4*/ 	.word	0x000009b0
        /*02b8*/ 	.word	0x000000ff
        /*02bc*/ 	.word	0x000000e8
        /*02c0*/ 	.short	0x0100
        /*02c2*/ 	.byte	0x05
	.zero		1


	//   ....[30]....
        /*02c4*/ 	.word	0x00000af0
        /*02c8*/ 	.word	0x000000ff
        /*02cc*/ 	.word	0x000000f0
        /*02d0*/ 	.short	0x0100
        /*02d2*/ 	.byte	0x05
	.zero		1


	//   ....[31]....
        /*02d4*/ 	.word	0x00000b00
        /*02d8*/ 	.word	0x000000ff
        /*02dc*/ 	.word	0x00000100
        /*02e0*/ 	.short	0x0100
        /*02e2*/ 	.byte	0x05
	.zero		1


	//   ....[32]....
        /*02e4*/ 	.word	0x00000b10
        /*02e8*/ 	.word	0x000000ff
        /*02ec*/ 	.word	0x000000f8
        /*02f0*/ 	.short	0x0100
        /*02f2*/ 	.byte	0x05
	.zero		1


	//   ....[33]....
        /*02f4*/ 	.word	0x00000b20
        /*02f8*/ 	.word	0x000000ff
        /*02fc*/ 	.word	0x00000108
        /*0300*/ 	.short	0x0100
        /*0302*/ 	.byte	0x05
	.zero		1


	//   ....[34]....
        /*0304*/ 	.word	0x00000c50
        /*0308*/ 	.word	0x000000ff
        /*030c*/ 	.word	0x00000110
        /*0310*/ 	.short	0x0100
        /*0312*/ 	.byte	0x06
	.zero		1


	//   ....[35]....
        /*0314*/ 	.word	0x00000c60
        /*0318*/ 	.word	0x000000ff
        /*031c*/ 	.word	0x00000130
        /*0320*/ 	.short	0x0100
        /*0322*/ 	.byte	0x06
	.zero		1


	//   ....[36]....
        /*0324*/ 	.word	0x00000c70
        /*0328*/ 	.word	0x000000ff
        /*032c*/ 	.word	0x00000118
        /*0330*/ 	.short	0x0100
        /*0332*/ 	.byte	0x06
	.zero		1


	//   ....[37]....
        /*0334*/ 	.word	0x00000c80
        /*0338*/ 	.word	0x000000ff
        /*033c*/ 	.word	0x00000138
        /*0340*/ 	.short	0x0100
        /*0342*/ 	.byte	0x06
	.zero		1


	//   ....[38]....
        /*0344*/ 	.word	0x00000c90
        /*0348*/ 	.word	0x000000ff
        /*034c*/ 	.word	0x00000120
        /*0350*/ 	.short	0x0100
        /*0352*/ 	.byte	0x06
	.zero		1


	//   ....[39]....
        /*0354*/ 	.word	0x00000ca0
        /*0358*/ 	.word	0x000000ff
        /*035c*/ 	.word	0x00000140
        /*0360*/ 	.short	0x0100
        /*0362*/ 	.byte	0x06
	.zero		1


	//   ....[40]....
        /*0364*/ 	.word	0x00000cb0
        /*0368*/ 	.word	0x000000ff
        /*036c*/ 	.word	0x00000128
        /*0370*/ 	.short	0x0100
        /*0372*/ 	.byte	0x06
	.zero		1


	//   ....[41]....
        /*0374*/ 	.word	0x00000cc0
        /*0378*/ 	.word	0x000000ff
        /*037c*/ 	.word	0x00000148
        /*0380*/ 	.short	0x0100
        /*0382*/ 	.byte	0x06
	.zero		1


	//   ....[42]....
        /*0384*/ 	.word	0x00000db0
        /*0388*/ 	.word	0x000000ff
        /*038c*/ 	.word	0x00000150
        /*0390*/ 	.short	0x0100
        /*0392*/ 	.byte	0x05
	.zero		1


	//   ....[43]....
        /*0394*/ 	.word	0x00000dc0
        /*0398*/ 	.word	0x000000ff
        /*039c*/ 	.word	0x00000160
        /*03a0*/ 	.short	0x0100
        /*03a2*/ 	.byte	0x05
	.zero		1


	//   ....[44]....
        /*03a4*/ 	.word	0x00000dd0
        /*03a8*/ 	.word	0x000000ff
        /*03ac*/ 	.word	0x00000158
        /*03b0*/ 	.short	0x0100
        /*03b2*/ 	.byte	0x05
	.zero		1


	//   ....[45]....
        /*03b4*/ 	.word	0x00000de0
        /*03b8*/ 	.word	0x000000ff
        /*03bc*/ 	.word	0x00000168
        /*03c0*/ 	.short	0x0100
        /*03c2*/ 	.byte	0x05
	.zero		1


	//   ....[46]....
        /*03c4*/ 	.word	0x000016b0
        /*03c8*/ 	.word	0x00000003
        /*03cc*/ 	.word	0x00000160
        /*03d0*/ 	.short	0x010a
        /*03d2*/ 	.byte	0xff
	.zero		1


	//   ....[47]....
        /*03d4*/ 	.word	0x000016e0
        /*03d8*/ 	.word	0x00000003
        /*03dc*/ 	.word	0x00000150
        /*03e0*/ 	.short	0x0101
        /*03e2*/ 	.byte	0xff
	.zero		1


	//   ....[48]....
        /*03e4*/ 	.word	0x000017b0
        /*03e8*/ 	.word	0x000000ff
        /*03ec*/ 	.word	0x00000068
        /*03f0*/ 	.short	0x010a
        /*03f2*/ 	.byte	0x08
	.zero		1


	//   ....[49]....
        /*03f4*/ 	.word	0x00001850
        /*03f8*/ 	.word	0x000000ff
        /*03fc*/ 	.word	0x00000068
        /*0400*/ 	.short	0x010a
        /*0402*/ 	.byte	0x21
	.zero		1


	//   ....[50]....
        /*0404*/ 	.word	0x000019b0
        /*0408*/ 	.word	0x000000ff
        /*040c*/ 	.word	0x00000068
        /*0410*/ 	.short	0x010a
        /*0412*/ 	.byte	0x08
	.zero		1


	//   ....[51]....
        /*0414*/ 	.word	0x00001aa0
        /*0418*/ 	.word	0x000000ff
        /*041c*/ 	.word	0x000000e8
        /*0420*/ 	.short	0x0101
        /*0422*/ 	.byte	0x04
	.zero		1


	//   ....[52]....
        /*0424*/ 	.word	0x00001ac0
        /*0428*/ 	.word	0x000000ff
        /*042c*/ 	.word	0x00000068
        /*0430*/ 	.short	0x010a
        /*0432*/ 	.byte	0x08
	.zero		1


	//   ....[53]....
        /*0434*/ 	.word	0x00001b40
        /*0438*/ 	.word	0x000000ff
        /*043c*/ 	.word	0x00000068
        /*0440*/ 	.short	0x010a
        /*0442*/ 	.byte	0x11
	.zero		1


	//   ....[54]....
        /*0444*/ 	.word	0x00001ca0
        /*0448*/ 	.word	0x000000ff
        /*044c*/ 	.word	0x00000068
        /*0450*/ 	.short	0x010a
        /*0452*/ 	.byte	0x08
	.zero		1


	//   ....[55]....
        /*0454*/ 	.word	0x00001dc0
        /*0458*/ 	.word	0x00000002
        /*045c*/ 	.word	0x000000f0
        /*0460*/ 	.short	0x010a
        /*0462*/ 	.byte	0xff
	.zero		1


	//   ....[56]....
        /*0464*/ 	.word	0x00001e80
        /*0468*/ 	.word	0x00000002
        /*046c*/ 	.word	0x00000000
        /*0470*/ 	.short	0x0101
        /*0472*/ 	.byte	0xff
	.zero		1


	//   ....[57]....
        /*0474*/ 	.word	0x000023e0
        /*0478*/ 	.word	0x000000ff
        /*047c*/ 	.word	0x00000000
        /*0480*/ 	.short	0x010a
        /*0482*/ 	.byte	0x05
	.zero		1


	//   ....[58]....
        /*0484*/ 	.word	0x00002470
        /*0488*/ 	.word	0x000000ff
        /*048c*/ 	.word	0x00000000
        /*0490*/ 	.short	0x010a
        /*0492*/ 	.byte	0x05
	.zero		1


	//   ....[59]....
        /*0494*/ 	.word	0x00002500
        /*0498*/ 	.word	0x000000ff
        /*049c*/ 	.word	0x00000000
        /*04a0*/ 	.short	0x010a
        /*04a2*/ 	.byte	0x05
	.zero		1


	//   ....[60]....
        /*04a4*/ 	.word	0x00002590
        /*04a8*/ 	.word	0x000000ff
        /*04ac*/ 	.word	0x00000000
        /*04b0*/ 	.short	0x010a
        /*04b2*/ 	.byte	0x05
	.zero		1


	//   ....[61]....
        /*04b4*/ 	.word	0x00002620
        /*04b8*/ 	.word	0x000000ff
        /*04bc*/ 	.word	0x00000000
        /*04c0*/ 	.short	0x010a
        /*04c2*/ 	.byte	0x05
	.zero		1


	//   ....[62]....
        /*04c4*/ 	.word	0x000026b0
        /*04c8*/ 	.word	0x000000ff
        /*04cc*/ 	.word	0x00000000
        /*04d0*/ 	.short	0x010a
        /*04d2*/ 	.byte	0x05
	.zero		1


	//   ....[63]....
        /*04d4*/ 	.word	0x00002740
        /*04d8*/ 	.word	0x000000ff
        /*04dc*/ 	.word	0x00000000
        /*04e0*/ 	.short	0x010a
        /*04e2*/ 	.byte	0x05
	.zero		1


	//   ....[64]....
        /*04e4*/ 	.word	0x000027d0
        /*04e8*/ 	.word	0x000000ff
        /*04ec*/ 	.word	0x00000000
        /*04f0*/ 	.short	0x010a
        /*04f2*/ 	.byte	0x05
	.zero		1


	//   ....[65]....
        /*04f4*/ 	.word	0x00002860
        /*04f8*/ 	.word	0x000000ff
        /*04fc*/ 	.word	0x00000000
        /*0500*/ 	.short	0x010a
        /*0502*/ 	.byte	0x05
	.zero		1


	//   ....[66]....
        /*0504*/ 	.word	0x000028f0
        /*0508*/ 	.word	0x000000ff
        /*050c*/ 	.word	0x00000000
        /*0510*/ 	.short	0x010a
        /*0512*/ 	.byte	0x05
	.zero		1


	//   ....[67]....
        /*0514*/ 	.word	0x00002980
        /*0518*/ 	.word	0x000000ff
        /*051c*/ 	.word	0x00000000
        /*0520*/ 	.short	0x010a
        /*0522*/ 	.byte	0x05
	.zero		1


	//   ....[68]....
        /*0524*/ 	.word	0x00002a10
        /*0528*/ 	.word	0x000000ff
        /*052c*/ 	.word	0x00000000
        /*0530*/ 	.short	0x010a
        /*0532*/ 	.byte	0x05
	.zero		1


	//   ....[69]....
        /*0534*/ 	.word	0x00002ab0
        /*0538*/ 	.word	0x00000000
        /*053c*/ 	.word	0x00000000
        /*0540*/ 	.short	0x010a
        /*0542*/ 	.byte	0xff
	.zero		1


	//   ....[70]....
        /*0544*/ 	.word	0x00002bd0
        /*0548*/ 	.word	0x00000000
        /*054c*/ 	.word	0x00000150
        /*0550*/ 	.short	0x010a
        /*0552*/ 	.byte	0xff
	.zero		1


	//   ....[71]....
        /*0554*/ 	.word	0x00002c30
        /*0558*/ 	.word	0x00000004
        /*055c*/ 	.word	0x00000000
        /*0560*/ 	.short	0x0101
        /*0562*/ 	.byte	0xff
	.zero		1


	//   ....[72]....
        /*0564*/ 	.word	0x00002c50
        /*0568*/ 	.word	0x000000ff
        /*056c*/ 	.word	0x00000100
        /*0570*/ 	.short	0x010a
        /*0572*/ 	.byte	0x05
	.zero		1


	//   ....[73]....
        /*0574*/ 	.word	0x00002d70
        /*0578*/ 	.word	0x00000000
        /*057c*/ 	.word	0x000000f0
        /*0580*/ 	.short	0x010a
        /*0582*/ 	.byte	0xff
	.zero		1


	//   ....[74]....
        /*0584*/ 	.word	0x00002e80
        /*0588*/ 	.word	0x00000000
        /*058c*/ 	.word	0x00000000
        /*0590*/ 	.short	0x0101
        /*0592*/ 	.byte	0xff
	.zero		1


	//   ....[75]....
        /*0594*/ 	.word	0x00002f10
        /*0598*/ 	.word	0x000000ff
        /*059c*/ 	.word	0x00000100
        /*05a0*/ 	.short	0x0106
        /*05a2*/ 	.byte	0x05
	.zero		1


	//   ....[76]....
        /*05a4*/ 	.word	0x00002f30
        /*05a8*/ 	.word	0x000000ff
        /*05ac*/ 	.word	0x00000100
        /*05b0*/ 	.short	0x010a
        /*05b2*/ 	.byte	0x05
	.zero		1


	//   ....[77]....
        /*05b4*/ 	.word	0x00002fc0
        /*05b8*/ 	.word	0x000000ff
        /*05bc*/ 	.word	0x00000100
        /*05c0*/ 	.short	0x0106
        /*05c2*/ 	.byte	0x04
	.zero		1


	//   ....[78]....
        /*05c4*/ 	.word	0x00003000
        /*05c8*/ 	.word	0x00000000
        /*05cc*/ 	.word	0x00000100
        /*05d0*/ 	.short	0x010a
        /*05d2*/ 	.byte	0xff
	.zero		1


	//   ....[79]....
        /*05d4*/ 	.word	0x00003540
        /*05d8*/ 	.word	0x00000000
        /*05dc*/ 	.word	0x000000f0
        /*05e0*/ 	.short	0x010a
        /*05e2*/ 	.byte	0xff
	.zero		1


	//   ....[80]....
        /*05e4*/ 	.word	0x00003640
        /*05e8*/ 	.word	0x00000003
        /*05ec*/ 	.word	0x00000000
        /*05f0*/ 	.short	0x0101
        /*05f2*/ 	.byte	0xff
	.zero		1


	//   ....[81]....
        /*05f4*/ 	.word	0x00003650
        /*05f8*/ 	.word	0x000000ff
        /*05fc*/ 	.word	0x00000000
        /*0600*/ 	.short	0x010a
        /*0602*/ 	.byte	0x06
	.zero		1


	//   ....[82]....
        /*0604*/ 	.word	0x000036d0
        /*0608*/ 	.word	0x000000ff
        /*060c*/ 	.word	0x00000130
        /*0610*/ 	.short	0x010a
        /*0612*/ 	.byte	0x07
	.zero		1


	//   ....[83]....
        /*0614*/ 	.word	0x000037b0
        /*0618*/ 	.word	0x000000ff
        /*061c*/ 	.word	0x00000000
        /*0620*/ 	.short	0x010a
        /*0622*/ 	.byte	0x06
	.zero		1


	//   ....[84]....
        /*0624*/ 	.word	0x000038e0
        /*0628*/ 	.word	0x000000ff
        /*062c*/ 	.word	0x00000000
        /*0630*/ 	.short	0x010a
        /*0632*/ 	.byte	0x1a
	.zero		1


	//   ....[85]....
        /*0634*/ 	.word	0x00003b80
        /*0638*/ 	.word	0x000000ff
        /*063c*/ 	.word	0x00000000
        /*0640*/ 	.short	0x010a
        /*0642*/ 	.byte	0x06
	.zero		1


	//   ....[86]....
        /*0644*/ 	.word	0x00003c10
        /*0648*/ 	.word	0x000000ff
        /*064c*/ 	.word	0x00000000
        /*0650*/ 	.short	0x010a
        /*0652*/ 	.byte	0x06
	.zero		1


	//   ....[87]....
        /*0654*/ 	.word	0x00003ca0
        /*0658*/ 	.word	0x000000ff
        /*065c*/ 	.word	0x00000000
        /*0660*/ 	.short	0x010a
        /*0662*/ 	.byte	0x06
	.zero		1


	//   ....[88]....
        /*0664*/ 	.word	0x00003d30
        /*0668*/ 	.word	0x000000ff
        /*066c*/ 	.word	0x00000000
        /*0670*/ 	.short	0x010a
        /*0672*/ 	.byte	0x07
	.zero		1


	//   ....[89]....
        /*0674*/ 	.word	0x00004170
        /*0678*/ 	.word	0x00000000
        /*067c*/ 	.word	0x000000f0
        /*0680*/ 	.short	0x010a
        /*0682*/ 	.byte	0xff
	.zero		1


	//   ....[90]....
        /*0684*/ 	.word	0x00004260
        /*0688*/ 	.word	0x00000000
        /*068c*/ 	.word	0x00000000
        /*0690*/ 	.short	0x0101
        /*0692*/ 	.byte	0xff
	.zero		1


	//   ....[91]....
        /*0694*/ 	.word	0x00004580
        /*0698*/ 	.word	0x000000ff
        /*069c*/ 	.word	0x000000e8
        /*06a0*/ 	.short	0x010a
        /*06a2*/ 	.byte	0x06
	.zero		1


	//   ....[92]....
        /*06a4*/ 	.word	0x00004700
        /*06a8*/ 	.word	0x000000ff
        /*06ac*/ 	.word	0x000000d8
        /*06b0*/ 	.short	0x010a
        /*06b2*/ 	.byte	0x06
	.zero		1


	//   ....[93]....
        /*06b4*/ 	.word	0x00004a30
        /*06b8*/ 	.word	0x000000ff
        /*06bc*/ 	.word	0x000000d0
        /*06c0*/ 	.short	0x010b
        /*06c2*/ 	.byte	0x06
	.zero		1


	//   ....[94]....
        /*06c4*/ 	.word	0x00004a50
        /*06c8*/ 	.word	0x000000ff
        /*06cc*/ 	.word	0x00000000
        /*06d0*/ 	.short	0x0101
        /*06d2*/ 	.byte	0x25
	.zero		1


	//   ....[95]....
        /*06d4*/ 	.word	0x00004a90
        /*06d8*/ 	.word	0x00000000
        /*06dc*/ 	.word	0x000000d8
        /*06e0*/ 	.short	0x010a
        /*06e2*/ 	.byte	0xff
	.zero		1


	//   ....[96]....
        /*06e4*/ 	.word	0x00004df0
        /*06e8*/ 	.word	0x00000000
        /*06ec*/ 	.word	0x000000f0
        /*06f0*/ 	.short	0x010a
        /*06f2*/ 	.byte	0xff
	.zero		1


	//   ....[97]....
        /*06f4*/ 	.word	0x00004f00
        /*06f8*/ 	.word	0x00000000
        /*06fc*/ 	.word	0x00000000
        /*0700*/ 	.short	0x0101
        /*0702*/ 	.byte	0xff
	.zero		1


	//   ....[98]....
        /*0704*/ 	.word	0x000058b0
        /*0708*/ 	.word	0x000000ff
        /*070c*/ 	.word	0x000000d0
        /*0710*/ 	.short	0x010a
        /*0712*/ 	.byte	0x2b
	.zero		1


	//   ....[99]....
        /*0714*/ 	.word	0x000058d0
        /*0718*/ 	.word	0x0000005c
        /*071c*/ 	.word	0x00000110
        /*0720*/ 	.short	0x010a
        /*0722*/ 	.byte	0xff
	.zero		1


	//   ....[100]....
        /*0724*/ 	.word	0x00005a20
        /*0728*/ 	.word	0x000000ff
        /*072c*/ 	.word	0x000000d0
        /*0730*/ 	.short	0x010a
        /*0732*/ 	.byte	0x2b
	.zero		1


	//   ....[101]....
        /*0734*/ 	.word	0x00005b00
        /*0738*/ 	.word	0x000000ff
        /*073c*/ 	.word	0x00000000
        /*0740*/ 	.short	0x0101
        /*0742*/ 	.byte	0x04
	.zero		1


	//   ....[102]....
        /*0744*/ 	.word	0x00005b60
        /*0748*/ 	.word	0x0000005c
        /*074c*/ 	.word	0x00000110
        /*0750*/ 	.short	0x010a
        /*0752*/ 	.byte	0xff
	.zero		1


	//   ....[103]....
        /*0754*/ 	.word	0x00005f30
        /*0758*/ 	.word	0x000000ff
        /*075c*/ 	.word	0x00000000
        /*0760*/ 	.short	0x0101
        /*0762*/ 	.byte	0x05
	.zero		1


	//   ....[104]....
        /*0764*/ 	.word	0x000067c0
        /*0768*/ 	.word	0x00000003
        /*076c*/ 	.word	0x00000160
        /*0770*/ 	.short	0x010a
        /*0772*/ 	.byte	0xff
	.zero		1


	//   ....[105]....
        /*0774*/ 	.word	0x00006820
        /*0778*/ 	.word	0x00000002
        /*077c*/ 	.word	0x00000068
        /*0780*/ 	.short	0x010a
        /*0782*/ 	.byte	0xff
	.zero		1


	//   ....[106]....
        /*0784*/ 	.word	0x00006880
        /*0788*/ 	.word	0x00000002
        /*078c*/ 	.word	0x00000068
        /*0790*/ 	.short	0x010a
        /*0792*/ 	.byte	0xff
	.zero		1


	//   ....[107]....
        /*0794*/ 	.word	0x000068d0
        /*0798*/ 	.word	0x00000002
        /*079c*/ 	.word	0x000000f0
        /*07a0*/ 	.short	0x010a
        /*07a2*/ 	.byte	0xff
	.zero		1


	//   ....[108]....
        /*07a4*/ 	.word	0x00006930
        /*07a8*/ 	.word	0x00000000
        /*07ac*/ 	.word	0x00000000
        /*07b0*/ 	.short	0x010a
        /*07b2*/ 	.byte	0xff
	.zero		1


	//   ....[109]....
        /*07b4*/ 	.word	0x00006990
        /*07b8*/ 	.word	0x00000000
        /*07bc*/ 	.word	0x00000000
        /*07c0*/ 	.short	0x010a
        /*07c2*/ 	.byte	0xff
	.zero		1


	//   ....[110]....
        /*07c4*/ 	.word	0x000069f0
        /*07c8*/ 	.word	0x00000000
        /*07cc*/ 	.word	0x00000000
        /*07d0*/ 	.short	0x010a
        /*07d2*/ 	.byte	0xff
	.zero		1


	//   ....[111]....
        /*07d4*/ 	.word	0x00006a50
        /*07d8*/ 	.word	0x00000000
        /*07dc*/ 	.word	0x00000000
        /*07e0*/ 	.short	0x010a
        /*07e2*/ 	.byte	0xff
	.zero		1


	//   ....[112]....
        /*07e4*/ 	.word	0x00006ab0
        /*07e8*/ 	.word	0x00000000
        /*07ec*/ 	.word	0x00000000
        /*07f0*/ 	.short	0x010a
        /*07f2*/ 	.byte	0xff
	.zero		1


	//   ....[113]....
        /*07f4*/ 	.word	0x00006b10
        /*07f8*/ 	.word	0x00000000
        /*07fc*/ 	.word	0x00000000
        /*0800*/ 	.short	0x010a
        /*0802*/ 	.byte	0xff
	.zero		1


	//   ....[114]....
        /*0804*/ 	.word	0x00006b70
        /*0808*/ 	.word	0x00000000
        /*080c*/ 	.word	0x00000000
        /*0810*/ 	.short	0x010a
        /*0812*/ 	.byte	0xff
	.zero		1


	//   ....[115]....
        /*0814*/ 	.word	0x00006bd0
        /*0818*/ 	.word	0x00000000
        /*081c*/ 	.word	0x00000000
        /*0820*/ 	.short	0x010a
        /*0822*/ 	.byte	0xff
	.zero		1


	//   ....[116]....
        /*0824*/ 	.word	0x00006c30
        /*0828*/ 	.word	0x00000000
        /*082c*/ 	.word	0x00000000
        /*0830*/ 	.short	0x010a
        /*0832*/ 	.byte	0xff
	.zero		1


	//   ....[117]....
        /*0834*/ 	.word	0x00006c90
        /*0838*/ 	.word	0x00000000
        /*083c*/ 	.word	0x00000000
        /*0840*/ 	.short	0x010a
        /*0842*/ 	.byte	0xff
	.zero		1


	//   ....[118]....
        /*0844*/ 	.word	0x00006cf0
        /*0848*/ 	.word	0x00000000
        /*084c*/ 	.word	0x00000000
        /*0850*/ 	.short	0x010a
        /*0852*/ 	.byte	0xff
	.zero		1


	//   ....[119]....
        /*0854*/ 	.word	0x00006d50
        /*0858*/ 	.word	0x00000000
        /*085c*/ 	.word	0x00000000
        /*0860*/ 	.short	0x010a
        /*0862*/ 	.byte	0xff
	.zero		1


	//   ....[120]....
        /*0864*/ 	.word	0x00006da0
        /*0868*/ 	.word	0x00000000
        /*086c*/ 	.word	0x00000150
        /*0870*/ 	.short	0x010a
        /*0872*/ 	.byte	0xff
	.zero		1


	//   ....[121]....
        /*0874*/ 	.word	0x00006e00
        /*0878*/ 	.word	0x00000000
        /*087c*/ 	.word	0x00000100
        /*0880*/ 	.short	0x010a
        /*0882*/ 	.byte	0xff
	.zero		1


	//   ....[122]....
        /*0884*/ 	.word	0x00006e50
        /*0888*/ 	.word	0x00000000
        /*088c*/ 	.word	0x000000f0
        /*0890*/ 	.short	0x010a
        /*0892*/ 	.byte	0xff
	.zero		1


	//   ....[123]....
        /*0894*/ 	.word	0x00006eb0
        /*0898*/ 	.word	0x00000000
        /*089c*/ 	.word	0x00000100
        /*08a0*/ 	.short	0x010a
        /*08a2*/ 	.byte	0xff
	.zero		1


	//   ....[124]....
        /*08a4*/ 	.word	0x00006f00
        /*08a8*/ 	.word	0x00000000
        /*08ac*/ 	.word	0x000000f0
        /*08b0*/ 	.short	0x010a
        /*08b2*/ 	.byte	0xff
	.zero		1


	//   ....[125]....
        /*08b4*/ 	.word	0x00006f60
        /*08b8*/ 	.word	0x00000003
        /*08bc*/ 	.word	0x00000130
        /*08c0*/ 	.short	0x010a
        /*08c2*/ 	.byte	0xff
	.zero		1


	//   ....[126]....
        /*08c4*/ 	.word	0x00006fc0
        /*08c8*/ 	.word	0x00000000
        /*08cc*/ 	.word	0x00000000
        /*08d0*/ 	.short	0x010a
        /*08d2*/ 	.byte	0xff
	.zero		1


	//   ....[127]....
        /*08d4*/ 	.word	0x00007020
        /*08d8*/ 	.word	0x00000000
        /*08dc*/ 	.word	0x00000000
        /*08e0*/ 	.short	0x010a
        /*08e2*/ 	.byte	0xff
	.zero		1


	//   ....[128]....
        /*08e4*/ 	.word	0x00007080
        /*08e8*/ 	.word	0x00000000
        /*08ec*/ 	.word	0x00000000
        /*08f0*/ 	.short	0x010a
        /*08f2*/ 	.byte	0xff
	.zero		1


	//   ....[129]....
        /*08f4*/ 	.word	0x000070e0
        /*08f8*/ 	.word	0x00000000
        /*08fc*/ 	.word	0x00000000
        /*0900*/ 	.short	0x010a
        /*0902*/ 	.byte	0xff
	.zero		1


	//   ....[130]....
        /*0904*/ 	.word	0x00007140
        /*0908*/ 	.word	0x00000000
        /*090c*/ 	.word	0x00000000
        /*0910*/ 	.short	0x010a
        /*0912*/ 	.byte	0xff
	.zero		1


	//   ....[131]....
        /*0914*/ 	.word	0x00007190
        /*0918*/ 	.word	0x00000000
        /*091c*/ 	.word	0x000000f0
        /*0920*/ 	.short	0x010a
        /*0922*/ 	.byte	0xff
	.zero		1


	//   ....[132]....
        /*0924*/ 	.word	0x000071f0
        /*0928*/ 	.word	0x00000000
        /*092c*/ 	.word	0x000000e8
        /*0930*/ 	.short	0x010a
        /*0932*/ 	.byte	0xff
	.zero		1


	//   ....[133]....
        /*0934*/ 	.word	0x00007250
        /*0938*/ 	.word	0x00000003
        /*093c*/ 	.word	0x000000d8
        /*0940*/ 	.short	0x010a
        /*0942*/ 	.byte	0xff
	.zero		1


	//   ....[134]....
        /*0944*/ 	.word	0x000072a0
        /*0948*/ 	.word	0x00000000
        /*094c*/ 	.word	0x000000f0
        /*0950*/ 	.short	0x010a
        /*0952*/ 	.byte	0xff
	.zero		1


	//   ....[135]....
        /*0954*/ 	.word	0x00007300
        /*0958*/ 	.word	0x00000000
        /*095c*/ 	.word	0x000000d0
        /*0960*/ 	.short	0x010a
        /*0962*/ 	.byte	0xff
	.zero		1


	//   ....[136]....
        /*0964*/ 	.word	0x00007350
        /*0968*/ 	.word	0x0000005c
        /*096c*/ 	.word	0x00000110
        /*0970*/ 	.short	0x010a
        /*0972*/ 	.byte	0xff
	.zero		1


	//----- nvinfo : EIATTR_NUM_MBARRIERS
	.align		4
.L_47:
        /*0974*/ 	.byte	0x03, 0x38
        /*0976*/ 	.short	0x002e


	//----- nvinfo : EIATTR_EXIT_INSTR_OFFSETS
	.align		4
        /*0978*/ 	.byte	0x04, 0x1c
        /*097a*/ 	.short	(.L_49 - .L_48)


	//   ....[0]....
.L_48:
        /*097c*/ 	.word	0x00002ae0


	//   ....[1]....
        /*0980*/ 	.word	0x00002fd0


	//   ....[2]....
        /*0984*/ 	.word	0x00003030


	//   ....[3]....
        /*0988*/ 	.word	0x00003f90


	//   ....[4]....
        /*098c*/ 	.word	0x00004ac0


	//   ....[5]....
        /*0990*/ 	.word	0x00004b00


	//   ....[6]....
        /*0994*/ 	.word	0x000067b0


	//----- nvinfo : EIATTR_MAX_THREADS
	.align		4
.L_49:
        /*0998*/ 	.byte	0x04, 0x05
        /*099a*/ 	.short	(.L_51 - .L_50)
.L_50:
        /*099c*/ 	.word	0x00000100
        /*09a0*/ 	.word	0x00000001
        /*09a4*/ 	.word	0x00000001


	//----- nvinfo : EIATTR_CRS_STACK_SIZE
	.align		4
.L_51:
        /*09a8*/ 	.byte	0x04, 0x1e
        /*09aa*/ 	.short	(.L_53 - .L_52)
.L_52:
        /*09ac*/ 	.word	0x00000000


	//----- nvinfo : EIATTR_CBANK_PARAM_SIZE
	.align		4
.L_53:
        /*09b0*/ 	.byte	0x03, 0x19
        /*09b2*/ 	.short	0x0800


	//----- nvinfo : EIATTR_PARAM_CBANK
	.align		4
        /*09b4*/ 	.byte	0x04, 0x0a
        /*09b6*/ 	.short	(.L_55 - .L_54)
	.align		4
.L_54:
        /*09b8*/ 	.word	index@(.nv.constant0._ZN7cutlass13device_kernelINS_4gemm6kernel13GemmUniversalIN4cute5tupleIJiiiiEEENS1_10collective13CollectiveMmaINS1_35MainloopSm100TmaUmmaWarpSpecializedILi13ELi2ELi4ENS5_IJNS4_1CILi1EEESB_SB_EEEEENS5_IJNSA_ILi64EEESE_NSA_ILi128EEEEEENS_12float_e5m2_tENS5_IJlSB_lEEESH_SI_NS4_8TiledMMAINS4_8MMA_AtomIJNS4_10MMA_TraitsINS4_19SM100_MMA_F8F6F4_SSEJSH_SH_fSE_SE_NS4_17integral_constantINS4_4UMMA5MajorELSP_0EEESQ_NSN_INSO_7ScaleInELSR_0EEESS_EEEEEENS4_6LayoutISC_NS5_IJNSA_ILi0EEESW_SW_EEEEENS5_IJNS4_10UnderscoreESZ_SZ_EEEEENS4_13SM90_TMA_LOADENS4_14ComposedLayoutINS4_7SwizzleILi3ELi4ELi3EEENS4_18smem_ptr_flag_bitsILi8EEENSV_INS5_IJNSA_ILi8EEESF_EEENS5_IJSF_SB_EEEEEEEvNS4_8identityES12_S1C_vS1D_EENS_8epilogue10collective18CollectiveEpilogueINS1F_23Sm100TmaWarpSpecializedILi1ELi1ELi32ELb0ELb0EEEJSG_NS5_IJNSV_ISE_SB_EES1K_EEESH_SI_SH_SI_NS1F_6fusion15FusionCallbacksIS1J_NS1M_17LinearCombinationISH_fSH_fLNS_15FloatRoundStyleE2EEESG_S1L_JEEENS4_5SM1004TMEM4LOAD26SM100_TMEM_LOAD_16dp32b32xES12_NS13_INS14_ILi2ELi4ELi3EEES17_NSV_INS5_IJS18_SE_EEENS5_IJSE_SB_EEEEEEENS4_39AutoVectorizingCopyWithAssumedAlignmentILi128EEENS4_14SM90_TMA_STOREES20_S22_S22_EEEvvEEEEvNT_6ParamsE)
        /*09bc*/ 	.short	0x0380
        /*09be*/ 	.short	0x0800


	//----- nvinfo : EIATTR_SW_WAR
	.align		4
.L_55:
        /*09c0*/ 	.byte	0x04, 0x36
        /*09c2*/ 	.short	(.L_57 - .L_56)
.L_56:
        /*09c4*/ 	.word	0x00000008
.L_57:


//--------------------- .nv.callgraph             --------------------------
	.section	.nv.callgraph,"",@"SHT_CUDA_CALLGRAPH"
	.align	4
	.sectionentsize	8
	.align		4
        /*0000*/ 	.word	0x00000000
	.align		4
        /*0004*/ 	.word	0xffffffff
	.align		4
        /*0008*/ 	.word	index@(_ZN7cutlass13device_kernelINS_4gemm6kernel13GemmUniversalIN4cute5tupleIJiiiiEEENS1_10collective13CollectiveMmaINS1_35MainloopSm100TmaUmmaWarpSpecializedILi13ELi2ELi4ENS5_IJNS4_1CILi1EEESB_SB_EEEEENS5_IJNSA_ILi64EEESE_NSA_ILi128EEEEEENS_12float_e5m2_tENS5_IJlSB_lEEESH_SI_NS4_8TiledMMAINS4_8MMA_AtomIJNS4_10MMA_TraitsINS4_19SM100_MMA_F8F6F4_SSEJSH_SH_fSE_SE_NS4_17integral_constantINS4_4UMMA5MajorELSP_0EEESQ_NSN_INSO_7ScaleInELSR_0EEESS_EEEEEENS4_6LayoutISC_NS5_IJNSA_ILi0EEESW_SW_EEEEENS5_IJNS4_10UnderscoreESZ_SZ_EEEEENS4_13SM90_TMA_LOADENS4_14ComposedLayoutINS4_7SwizzleILi3ELi4ELi3EEENS4_18smem_ptr_flag_bitsILi8EEENSV_INS5_IJNSA_ILi8EEESF_EEENS5_IJSF_SB_EEEEEEEvNS4_8identityES12_S1C_vS1D_EENS_8epilogue10collective18CollectiveEpilogueINS1F_23Sm100TmaWarpSpecializedILi1ELi1ELi32ELb0ELb0EEEJSG_NS5_IJNSV_ISE_SB_EES1K_EEESH_SI_SH_SI_NS1F_6fusion15FusionCallbacksIS1J_NS1M_17LinearCombinationISH_fSH_fLNS_15FloatRoundStyleE2EEESG_S1L_JEEENS4_5SM1004TMEM4LOAD26SM100_TMEM_LOAD_16dp32b32xES12_NS13_INS14_ILi2ELi4ELi3EEES17_NSV_INS5_IJS18_SE_EEENS5_IJSE_SB_EEEEEEENS4_39AutoVectorizingCopyWithAssumedAlignmentILi128EEENS4_14SM90_TMA_STOREES20_S22_S22_EEEvvEEEEvNT_6ParamsE)
	.align		4
        /*000c*/ 	.word	index@(__assertfail)
	.align		4
        /*0010*/ 	.word	0x00000000
	.align		4
        /*0014*/ 	.word	0xfffffffe
	.align		4
        /*0018*/ 	.word	0x00000000
	.align		4
        /*001c*/ 	.word	0xfffffffd
	.align		4
        /*0020*/ 	.word	0x00000000
	.align		4
        /*0024*/ 	.word	0xfffffffc


//--------------------- .nv.constant4             --------------------------
	.section	.nv.constant4,"a",@progbits
	.align	8
	.align		8
.nv.constant4:
        /*0000*/ 	.dword	__assertfail
	.align		8
        /*0008*/ 	.dword	__unnamed_1
	.align		8
        /*0010*/ 	.dword	__unnamed_2
	.align		8
        /*0018*/ 	.dword	_ZN40_INTERNAL_9f1944a1_4_k_cu_4a160f1b_228814cuda3std3__45__cpo5beginE
	.align		8
        /*0020*/ 	.dword	_ZN40_INTERNAL_9f1944a1_4_k_cu_4a160f1b_228814cuda3std3__45__cpo3endE
	.align		8
        /*0028*/ 	.dword	_ZN40_INTERNAL_9f1944a1_4_k_cu_4a160f1b_228814cuda3std3__45__cpo6cbeginE
	.align		8
        /*0030*/ 	.dword	_ZN40_INTERNAL_9f1944a1_4_k_cu_4a160f1b_228814cuda3std3__45__cpo4cendE
	.align		8
        /*0038*/ 	.dword	_ZN40_INTERNAL_9f1944a1_4_k_cu_4a160f1b_228814cuda3std3__442_GLOBAL__N__9f1944a1_4_k_cu_4a160f1b_228816ignoreE
	.align		8
        /*0040*/ 	.dword	_ZN40_INTERNAL_9f1944a1_4_k_cu_4a160f1b_228814cuda3std3__419piecewise_constructE
	.align		8
        /*0048*/ 	.dword	_ZN40_INTERNAL_9f1944a1_4_k_cu_4a160f1b_228814cuda3std3__48in_placeE
	.align		8
        /*0050*/ 	.dword	_ZN40_INTERNAL_9f1944a1_4_k_cu_4a160f1b_228814cuda3std6ranges3__45__cpo4swapE
	.align		8
        /*0058*/ 	.dword	_ZN40_INTERNAL_9f1944a1_4_k_cu_4a160f1b_228814cuda3std6ranges3__45__cpo9iter_moveE
	.align		8
        /*0060*/ 	.dword	_ZN40_INTERNAL_9f1944a1_4_k_cu_4a160f1b_228814cute7productE
	.align		8
        /*0068*/ 	.dword	_ZN40_INTERNAL_9f1944a1_4_k_cu_4a160f1b_228814cute1_E
	.align		8
        /*0070*/ 	.dword	$str$25
	.align		8
        /*0078*/ 	.dword	$str$26
	.align		8
        /*0080*/ 	.dword	$str$27
	.align		8
        /*0088*/ 	.dword	$str$28


//--------------------- .text._ZN7cutlass13device_kernelINS_4gemm6kernel13GemmUniversalIN4cute5tupleIJiiiiEEENS1_10collective13CollectiveMmaINS1_35MainloopSm100TmaUmmaWarpSpecializedILi13ELi2ELi4ENS5_IJNS4_1CILi1EEESB_SB_EEEEENS5_IJNSA_ILi64EEESE_NSA_ILi128EEEEEENS_12float_e5m2_tENS5_IJlSB_lEEESH_SI_NS4_8TiledMMAINS4_8MMA_AtomIJNS4_10MMA_TraitsINS4_19SM100_MMA_F8F6F4_SSEJSH_SH_fSE_SE_NS4_17integral_constantINS4_4UMMA5MajorELSP_0EEESQ_NSN_INSO_7ScaleInELSR_0EEESS_EEEEEENS4_6LayoutISC_NS5_IJNSA_ILi0EEESW_SW_EEEEENS5_IJNS4_10UnderscoreESZ_SZ_EEEEENS4_13SM90_TMA_LOADENS4_14ComposedLayoutINS4_7SwizzleILi3ELi4ELi3EEENS4_18smem_ptr_flag_bitsILi8EEENSV_INS5_IJNSA_ILi8EEESF_EEENS5_IJSF_SB_EEEEEEEvNS4_8identityES12_S1C_vS1D_EENS_8epilogue10collective18CollectiveEpilogueINS1F_23Sm100TmaWarpSpecializedILi1ELi1ELi32ELb0ELb0EEEJSG_NS5_IJNSV_ISE_SB_EES1K_EEESH_SI_SH_SI_NS1F_6fusion15FusionCallbacksIS1J_NS1M_17LinearCombinationISH_fSH_fLNS_15FloatRoundStyleE2EEESG_S1L_JEEENS4_5SM1004TMEM4LOAD26SM100_TMEM_LOAD_16dp32b32xES12_NS13_INS14_ILi2ELi4ELi3EEES17_NSV_INS5_IJS18_SE_EEENS5_IJSE_SB_EEEEEEENS4_39AutoVectorizingCopyWithAssumedAlignmentILi128EEENS4_14SM90_TMA_STOREES20_S22_S22_EEEvvEEEEvNT_6ParamsE --------------------------
	.section	.text._ZN7cutlass13device_kernelINS_4gemm6kernel13GemmUniversalIN4cute5tupleIJiiiiEEENS1_10collective13CollectiveMmaINS1_35MainloopSm100TmaUmmaWarpSpecializedILi13ELi2ELi4ENS5_IJNS4_1CILi1EEESB_SB_EEEEENS5_IJNSA_ILi64EEESE_NSA_ILi128EEEEEENS_12float_e5m2_tENS5_IJlSB_lEEESH_SI_NS4_8TiledMMAINS4_8MMA_AtomIJNS4_10MMA_TraitsINS4_19SM100_MMA_F8F6F4_SSEJSH_SH_fSE_SE_NS4_17integral_constantINS4_4UMMA5MajorELSP_0EEESQ_NSN_INSO_7ScaleInELSR_0EEESS_EEEEEENS4_6LayoutISC_NS5_IJNSA_ILi0EEESW_SW_EEEEENS5_IJNS4_10UnderscoreESZ_SZ_EEEEENS4_13SM90_TMA_LOADENS4_14ComposedLayoutINS4_7SwizzleILi3ELi4ELi3EEENS4_18smem_ptr_flag_bitsILi8EEENSV_INS5_IJNSA_ILi8EEESF_EEENS5_IJSF_SB_EEEEEEEvNS4_8identityES12_S1C_vS1D_EENS_8epilogue10collective18CollectiveEpilogueINS1F_23Sm100TmaWarpSpecializedILi1ELi1ELi32ELb0ELb0EEEJSG_NS5_IJNSV_ISE_SB_EES1K_EEESH_SI_SH_SI_NS1F_6fusion15FusionCallbacksIS1J_NS1M_17LinearCombinationISH_fSH_fLNS_15FloatRoundStyleE2EEESG_S1L_JEEENS4_5SM1004TMEM4LOAD26SM100_TMEM_LOAD_16dp32b32xES12_NS13_INS14_ILi2ELi4ELi3EEES17_NSV_INS5_IJS18_SE_EEENS5_IJSE_SB_EEEEEEENS4_39AutoVectorizingCopyWithAssumedAlignmentILi128EEENS4_14SM90_TMA_STOREES20_S22_S22_EEEvvEEEEvNT_6ParamsE,"ax",@progbits
	.align	128
.text._ZN7cutlass13device_kernelINS_4gemm6kernel13GemmUniversalIN4cute5tupleIJiiiiEEENS1_10collective13CollectiveMmaINS1_35MainloopSm100TmaUmmaWarpSpecializedILi13ELi2ELi4ENS5_IJNS4_1CILi1EEESB_SB_EEEEENS5_IJNSA_ILi64EEESE_NSA_ILi128EEEEEENS_12float_e5m2_tENS5_IJlSB_lEEESH_SI_NS4_8TiledMMAINS4_8MMA_AtomIJNS4_10MMA_TraitsINS4_19SM100_MMA_F8F6F4_SSEJSH_SH_fSE_SE_NS4_17integral_constantINS4_4UMMA5MajorELSP_0EEESQ_NSN_INSO_7ScaleInELSR_0EEESS_EEEEEENS4_6LayoutISC_NS5_IJNSA_ILi0EEESW_SW_EEEEENS5_IJNS4_10UnderscoreESZ_SZ_EEEEENS4_13SM90_TMA_LOADENS4_14ComposedLayoutINS4_7SwizzleILi3ELi4ELi3EEENS4_18smem_ptr_flag_bitsILi8EEENSV_INS5_IJNSA_ILi8EEESF_EEENS5_IJSF_SB_EEEEEEEvNS4_8identityES12_S1C_vS1D_EENS_8epilogue10collective18CollectiveEpilogueINS1F_23Sm100TmaWarpSpecializedILi1ELi1ELi32ELb0ELb0EEEJSG_NS5_IJNSV_ISE_SB_EES1K_EEESH_SI_SH_SI_NS1F_6fusion15FusionCallbacksIS1J_NS1M_17LinearCombinationISH_fSH_fLNS_15FloatRoundStyleE2EEESG_S1L_JEEENS4_5SM1004TMEM4LOAD26SM100_TMEM_LOAD_16dp32b32xES12_NS13_INS14_ILi2ELi4ELi3EEES17_NSV_INS5_IJS18_SE_EEENS5_IJSE_SB_EEEEEEENS4_39AutoVectorizingCopyWithAssumedAlignmentILi128EEENS4_14SM90_TMA_STOREES20_S22_S22_EEEvvEEEEvNT_6ParamsE:
        .type           _ZN7cutlass13device_kernelINS_4gemm6kernel13GemmUniversalIN4cute5tupleIJiiiiEEENS1_10collective13CollectiveMmaINS1_35MainloopSm100TmaUmmaWarpSpecializedILi13ELi2ELi4ENS5_IJNS4_1CILi1EEESB_SB_EEEEENS5_IJNSA_ILi64EEESE_NSA_ILi128EEEEEENS_12float_e5m2_tENS5_IJlSB_lEEESH_SI_NS4_8TiledMMAINS4_8MMA_AtomIJNS4_10MMA_TraitsINS4_19SM100_MMA_F8F6F4_SSEJSH_SH_fSE_SE_NS4_17integral_constantINS4_4UMMA5MajorELSP_0EEESQ_NSN_INSO_7ScaleInELSR_0EEESS_EEEEEENS4_6LayoutISC_NS5_IJNSA_ILi0EEESW_SW_EEEEENS5_IJNS4_10UnderscoreESZ_SZ_EEEEENS4_13SM90_TMA_LOADENS4_14ComposedLayoutINS4_7SwizzleILi3ELi4ELi3EEENS4_18smem_ptr_flag_bitsILi8EEENSV_INS5_IJNSA_ILi8EEESF_EEENS5_IJSF_SB_EEEEEEEvNS4_8identityES12_S1C_vS1D_EENS_8epilogue10collective18CollectiveEpilogueINS1F_23Sm100TmaWarpSpecializedILi1ELi1ELi32ELb0ELb0EEEJSG_NS5_IJNSV_ISE_SB_EES1K_EEESH_SI_SH_SI_NS1F_6fusion15FusionCallbacksIS1J_NS1M_17LinearCombinationISH_fSH_fLNS_15FloatRoundStyleE2EEESG_S1L_JEEENS4_5SM1004TMEM4LOAD26SM100_TMEM_LOAD_16dp32b32xES12_NS13_INS14_ILi2ELi4ELi3EEES17_NSV_INS5_IJS18_SE_EEENS5_IJSE_SB_EEEEEEENS4_39AutoVectorizingCopyWithAssumedAlignmentILi128EEENS4_14SM90_TMA_STOREES20_S22_S22_EEEvvEEEEvNT_6ParamsE,@function
        .size           _ZN7cutlass13device_kernelINS_4gemm6kernel13GemmUniversalIN4cute5tupleIJiiiiEEENS1_10collective13CollectiveMmaINS1_35MainloopSm100TmaUmmaWarpSpecializedILi13ELi2ELi4ENS5_IJNS4_1CILi1EEESB_SB_EEEEENS5_IJNSA_ILi64EEESE_NSA_ILi128EEEEEENS_12float_e5m2_tENS5_IJlSB_lEEESH_SI_NS4_8TiledMMAINS4_8MMA_AtomIJNS4_10MMA_TraitsINS4_19SM100_MMA_F8F6F4_SSEJSH_SH_fSE_SE_NS4_17integral_constantINS4_4UMMA5MajorELSP_0EEESQ_NSN_INSO_7ScaleInELSR_0EEESS_EEEEEENS4_6LayoutISC_NS5_IJNSA_ILi0EEESW_SW_EEEEENS5_IJNS4_10UnderscoreESZ_SZ_EEEEENS4_13SM90_TMA_LOADENS4_14ComposedLayoutINS4_7SwizzleILi3ELi4ELi3EEENS4_18smem_ptr_flag_bitsILi8EEENSV_INS5_IJNSA_ILi8EEESF_EEENS5_IJSF_SB_EEEEEEEvNS4_8identityES12_S1C_vS1D_EENS_8epilogue10collective18CollectiveEpilogueINS1F_23Sm100TmaWarpSpecializedILi1ELi1ELi32ELb0ELb0EEEJSG_NS5_IJNSV_ISE_SB_EES1K_EEESH_SI_SH_SI_NS1F_6fusion15FusionCallbacksIS1J_NS1M_17LinearCombinationISH_fSH_fLNS_15FloatRoundStyleE2EEESG_S1L_JEEENS4_5SM1004TMEM4LOAD26SM100_TMEM_LOAD_16dp32b32xES12_NS13_INS14_ILi2ELi4ELi3EEES17_NSV_INS5_IJS18_SE_EEENS5_IJSE_SB_EEEEEEENS4_39AutoVectorizingCopyWithAssumedAlignmentILi128EEENS4_14SM90_TMA_STOREES20_S22_S22_EEEvvEEEEvNT_6ParamsE,(.L_x_156 - _ZN7cutlass13device_kernelINS_4gemm6kernel13GemmUniversalIN4cute5tupleIJiiiiEEENS1_10collective13CollectiveMmaINS1_35MainloopSm100TmaUmmaWarpSpecializedILi13ELi2ELi4ENS5_IJNS4_1CILi1EEESB_SB_EEEEENS5_IJNSA_ILi64EEESE_NSA_ILi128EEEEEENS_12float_e5m2_tENS5_IJlSB_lEEESH_SI_NS4_8TiledMMAINS4_8MMA_AtomIJNS4_10MMA_TraitsINS4_19SM100_MMA_F8F6F4_SSEJSH_SH_fSE_SE_NS4_17integral_constantINS4_4UMMA5MajorELSP_0EEESQ_NSN_INSO_7ScaleInELSR_0EEESS_EEEEEENS4_6LayoutISC_NS5_IJNSA_ILi0EEESW_SW_EEEEENS5_IJNS4_10UnderscoreESZ_SZ_EEEEENS4_13SM90_TMA_LOADENS4_14ComposedLayoutINS4_7SwizzleILi3ELi4ELi3EEENS4_18smem_ptr_flag_bitsILi8EEENSV_INS5_IJNSA_ILi8EEESF_EEENS5_IJSF_SB_EEEEEEEvNS4_8identityES12_S1C_vS1D_EENS_8epilogue10collective18CollectiveEpilogueINS1F_23Sm100TmaWarpSpecializedILi1ELi1ELi32ELb0ELb0EEEJSG_NS5_IJNSV_ISE_SB_EES1K_EEESH_SI_SH_SI_NS1F_6fusion15FusionCallbacksIS1J_NS1M_17LinearCombinationISH_fSH_fLNS_15FloatRoundStyleE2EEESG_S1L_JEEENS4_5SM1004TMEM4LOAD26SM100_TMEM_LOAD_16dp32b32xES12_NS13_INS14_ILi2ELi4ELi3EEES17_NSV_INS5_IJS18_SE_EEENS5_IJSE_SB_EEEEEEENS4_39AutoVectorizingCopyWithAssumedAlignmentILi128EEENS4_14SM90_TMA_STOREES20_S22_S22_EEEvvEEEEvNT_6ParamsE)
        .other          _ZN7cutlass13device_kernelINS_4gemm6kernel13GemmUniversalIN4cute5tupleIJiiiiEEENS1_10collective13CollectiveMmaINS1_35MainloopSm100TmaUmmaWarpSpecializedILi13ELi2ELi4ENS5_IJNS4_1CILi1EEESB_SB_EEEEENS5_IJNSA_ILi64EEESE_NSA_ILi128EEEEEENS_12float_e5m2_tENS5_IJlSB_lEEESH_SI_NS4_8TiledMMAINS4_8MMA_AtomIJNS4_10MMA_TraitsINS4_19SM100_MMA_F8F6F4_SSEJSH_SH_fSE_SE_NS4_17integral_constantINS4_4UMMA5MajorELSP_0EEESQ_NSN_INSO_7ScaleInELSR_0EEESS_EEEEEENS4_6LayoutISC_NS5_IJNSA_ILi0EEESW_SW_EEEEENS5_IJNS4_10UnderscoreESZ_SZ_EEEEENS4_13SM90_TMA_LOADENS4_14ComposedLayoutINS4_7SwizzleILi3ELi4ELi3EEENS4_18smem_ptr_flag_bitsILi8EEENSV_INS5_IJNSA_ILi8EEESF_EEENS5_IJSF_SB_EEEEEEEvNS4_8identityES12_S1C_vS1D_EENS_8epilogue10collective18CollectiveEpilogueINS1F_23Sm100TmaWarpSpecializedILi1ELi1ELi32ELb0ELb0EEEJSG_NS5_IJNSV_ISE_SB_EES1K_EEESH_SI_SH_SI_NS1F_6fusion15FusionCallbacksIS1J_NS1M_17LinearCombinationISH_fSH_fLNS_15FloatRoundStyleE2EEESG_S1L_JEEENS4_5SM1004TMEM4LOAD26SM100_TMEM_LOAD_16dp32b32xES12_NS13_INS14_ILi2ELi4ELi3EEES17_NSV_INS5_IJS18_SE_EEENS5_IJSE_SB_EEEEEEENS4_39AutoVectorizingCopyWithAssumedAlignmentILi128EEENS4_14SM90_TMA_STOREES20_S22_S22_EEEvvEEEEvNT_6ParamsE,@"STO_CUDA_ENTRY STV_DEFAULT"
_ZN7cutlass13device_kernelINS_4gemm6kernel13GemmUniversalIN4cute5tupleIJiiiiEEENS1_10collective13CollectiveMmaINS1_35MainloopSm100TmaUmmaWarpSpecializedILi13ELi2ELi4ENS5_IJNS4_1CILi1EEESB_SB_EEEEENS5_IJNSA_ILi64EEESE_NSA_ILi128EEEEEENS_12float_e5m2_tENS5_IJlSB_lEEESH_SI_NS4_8TiledMMAINS4_8MMA_AtomIJNS4_10MMA_TraitsINS4_19SM100_MMA_F8F6F4_SSEJSH_SH_fSE_SE_NS4_17integral_constantINS4_4UMMA5MajorELSP_0EEESQ_NSN_INSO_7ScaleInELSR_0EEESS_EEEEEENS4_6LayoutISC_NS5_IJNSA_ILi0EEESW_SW_EEEEENS5_IJNS4_10UnderscoreESZ_SZ_EEEEENS4_13SM90_TMA_LOADENS4_14ComposedLayoutINS4_7SwizzleILi3ELi4ELi3EEENS4_18smem_ptr_flag_bitsILi8EEENSV_INS5_IJNSA_ILi8EEESF_EEENS5_IJSF_SB_EEEEEEEvNS4_8identityES12_S1C_vS1D_EENS_8epilogue10collective18CollectiveEpilogueINS1F_23Sm100TmaWarpSpecializedILi1ELi1ELi32ELb0ELb0EEEJSG_NS5_IJNSV_ISE_SB_EES1K_EEESH_SI_SH_SI_NS1F_6fusion15FusionCallbacksIS1J_NS1M_17LinearCombinationISH_fSH_fLNS_15FloatRoundStyleE2EEESG_S1L_JEEENS4_5SM1004TMEM4LOAD26SM100_TMEM_LOAD_16dp32b32xES12_NS13_INS14_ILi2ELi4ELi3EEES17_NSV_INS5_IJS18_SE_EEENS5_IJSE_SB_EEEEEEENS4_39AutoVectorizingCopyWithAssumedAlignmentILi128EEENS4_14SM90_TMA_STOREES20_S22_S22_EEEvvEEEEvNT_6ParamsE:
[----:B------:R-:W1:Y:S01]  /*0000*/  LDC R1, c[0x0][0x37c] ;  /* 0x0000df00ff017b82 */ /* 0x000e620000000800 */
[----:B------:R-:W2:Y:S01]  /*0010*/  S2R R101, SR_TID.X ;  /* 0x0000000000657919 */ /* 0x000ea20000002100 */
[----:B------:R-:W3:Y:S01]  /*0020*/  LDCU.64 UR4, c[0x0][0x890] ;  /* 0x00011200ff0477ac */ /* 0x000ee20008000a00 */
[----:B------:R-:W-:Y:S02]  /*0030*/  PRMT R96, RZ, 0x7610, R96 ;  /* 0x00007610ff607816 */ /* 0x000fe40000000060 */
[----:B------:R-:W-:Y:S01]  /*0040*/  ELECT P5, URZ, PT ;  /* 0x0000000000ff782f */ /* 0x000fe200038a0000 */
[----:B------:R-:W4:Y:S01]  /*0050*/  LDCU.64 UR40, c[0x0][0x358] ;  /* 0x00006b00ff2877ac */ /* 0x000f220008000a00 */
[----:B---3--:R-:W-:-:S04]  /*0060*/  UISETP.NE.U32.AND UP0, UPT, UR4, URZ, UPT ;  /* 0x000000ff0400728c */ /* 0x008fc8000bf05070 */
[----:B------:R-:W-:Y:S01]  /*0070*/  UISETP.NE.AND.EX UP0, UPT, UR5, URZ, UPT, UP0 ;  /* 0x000000ff0500728c */ /* 0x000fe2000bf05300 */
[----:B--2---:R-:W-:-:S05]  /*0080*/  SHF.R.U32.HI R104, RZ, 0x5, R101 ;  /* 0x00000005ff687819 */ /* 0x004fca0000011665 */
[----:B------:R-:W2:Y:S02]  /*0090*/  SHFL.IDX PT, R0, R104, RZ, 0x1f ;  /* 0x00001fff68007589 */ /* 0x000ea400000e0000 */
[----:B--2---:R-:W-:Y:S01]  /*00a0*/  R2UR UR8, R0 ;  /* 0x00000000000872ca */ /* 0x004fe200000e0000 */
[----:B-1--4-:R-:W-:-:S14]  /*00b0*/  BRA.U UP0, `(.L_x_0) ;  /* 0x00000001002c7547 */ /* 0x012fdc000b800000 */
[----:B------:R-:W1:Y:S02]  /*00c0*/  LDCU.64 UR6, c[0x0][0x888] ;  /* 0x00011100ff0677ac */ /* 0x000e640008000a00 */
[----:B-1----:R-:W-:-:S04]  /*00d0*/  UISETP.NE.U32.AND UP0, UPT, UR6, URZ, UPT ;  /* 0x000000ff0600728c */ /* 0x002fc8000bf05070 */
[----:B------:R-:W-:-:S09]  /*00e0*/  UISETP.NE.AND.EX UP0, UPT, UR7, URZ, UPT, UP0 ;  /* 0x000000ff0700728c */ /* 0x000fd2000bf05300 */
[----:B------:R-:W-:Y:S05]  /*00f0*/  BRA.U !UP0, `(.L_x_1) ;  /* 0x0000000108107547 */ /* 0x000fea000b800000 */
[----:B------:R-:W1:Y:S02]  /*0100*/  LDC.64 R2, c[0x0][0x888] ;  /* 0x00022200ff027b82 */ /* 0x000e640000000a00 */
[----:B-1----:R1:W5:Y:S01]  /*0110*/  LDG.E R49, desc[UR40][R2.64] ;  /* 0x0000002802317981 */ /* 0x002362000c1e1900 */
[----:B------:R-:W-:Y:S01]  /*0120*/  HFMA2 R96, -RZ, RZ, 0, 5.9604644775390625e-08 ;  /* 0x00000001ff607431 */ /* 0x000fe200000001ff */
[----:B------:R-:W-:Y:S05]  /*0130*/  BRA `(.L_x_0) ;  /* 0x00000000000c7947 */ /* 0x000fea0003800000 */
.L_x_1:
[----:B------:R-:W1:Y:S01]  /*0140*/  LDCU UR6, c[0x0][0x880] ;  /* 0x00011000ff0677ac */ /* 0x000e620008000800 */
[----:B------:R-:W-:Y:S01]  /*0150*/  HFMA2 R96, -RZ, RZ, 0, 5.9604644775390625e-08 ;  /* 0x00000001ff607431 */ /* 0x000fe200000001ff */
[----:B-1----:R-:W-:-:S07]  /*0160*/  MOV R49, UR6 ;  /* 0x0000000600317c02 */ /* 0x002fce0008000f00 */
.L_x_0:
[----:B------:R-:W2:Y:S02]  /*0170*/  LDCU.64 UR6, c[0x0][0x8b0] ;  /* 0x00011600ff0677ac */ /* 0x000ea40008000a00 */
[----:B--2---:R-:W-:-:S04]  /*0180*/  UISETP.NE.U32.AND UP0, UPT, UR6, URZ, UPT ;  /* 0x000000ff0600728c */ /* 0x004fc8000bf05070 */
[----:B------:R-:W-:-:S09]  /*0190*/  UISETP.NE.AND.EX UP0, UPT, UR7, URZ, UPT, UP0 ;  /* 0x000000ff0700728c */ /* 0x000fd2000bf05300 */
[----:B------:R-:W-:Y:S05]  /*01a0*/  BRA.U UP0, `(.L_x_2) ;  /* 0x0000000100247547 */ /* 0x000fea000b800000 */
[----:B------:R-:W2:Y:S02]  /*01b0*/  LDCU.64 UR6, c[0x0][0x8a8] ;  /* 0x00011500ff0677ac */ /* 0x000ea40008000a00 */
[----:B--2---:R-:W-:-:S04]  /*01c0*/  UISETP.NE.U32.AND UP0, UPT, UR6, URZ, UPT ;  /* 0x000000ff0600728c */ /* 0x004fc8000bf05070 */
[----:B------:R-:W-:-:S09]  /*01d0*/  UISETP.NE.AND.EX UP0, UPT, UR7, URZ, UPT, UP0 ;  /* 0x000000ff0700728c */ /* 0x000fd2000bf05300 */
[----:B------:R-:W-:Y:S05]  /*01e0*/  BRA.U !UP0, `(.L_x_3) ;  /* 0x00000001080c7547 */ /* 0x000fea000b800000 */
[----:B-1----:R-:W1:Y:S02]  /*01f0*/  LDC.64 R2, c[0x0][0x8a8] ;  /* 0x00022a00ff027b82 */ /* 0x002e640000000a00 */
[----:B-1----:R2:W5:Y:S01]  /*0200*/  LDG.E R47, desc[UR40][R2.64] ;  /* 0x00000028022f7981 */ /* 0x002562000c1e1900 */
[----:B------:R-:W-:Y:S05]  /*0210*/  BRA `(.L_x_2) ;  /* 0x0000000000087947 */ /* 0x000fea0003800000 */
.L_x_3:
[----:B------:R-:W2:Y:S02]  /*0220*/  LDCU UR6, c[0x0][0x8a0] ;  /* 0x00011400ff0677ac */ /* 0x000ea40008000800 */
[----:B--2---:R-:W-:Y:S02]  /*0230*/  MOV R47, UR6 ;  /* 0x00000006002f7c02 */ /* 0x004fe40008000f00 */
.L_x_2:
[----:B------:R-:W-:Y:S01]  /*0240*/  IMAD.U32 R0, RZ, RZ, UR8 ;  /* 0x00000008ff007e24 */ /* 0x000fe2000f8e00ff */
[----:B------:R-:W-:Y:S04]  /*0250*/  BSSY.RECONVERGENT B0, `(.L_x_4) ;  /* 0x000000c000007945 */ /* 0x000fe80003800200 */
[C---:B------:R-:W-:Y:S02]  /*0260*/  ISETP.NE.OR P1, PT, R0.reuse, 0x1, !P5 ;  /* 0x000000010000780c */ /* 0x040fe40006f25670 */
[----:B------:R-:W-:-:S11]  /*0270*/  ISETP.NE.OR P0, PT, R0, 0x3, !P5 ;  /* 0x000000030000780c */ /* 0x000fd60006f05670 */
[----:B------:R-:W-:Y:S05]  /*0280*/  @P1 BRA `(.L_x_5) ;  /* 0x0000000000201947 */ /* 0x000fea0003800000 */
[----:B------:R-:W3:Y:S02]  /*0290*/  LDCU.64 UR6, c[0x0][0x348] ;  /* 0x00006900ff0677ac */ /* 0x000ee40008000a00 */
[----:B---3--:R-:W-:Y:S02]  /*02a0*/  UIADD3 UR10, UP1, UPT, UR6, 0x80, URZ ;  /* 0x00000080060a7890 */ /* 0x008fe4000ff3e0ff */
[----:B------:R-:W-:Y:S02]  /*02b0*/  UIADD3 UR6, UP0, UPT, UR6, 0x180, URZ ;  /* 0x0000018006067890 */ /* 0x000fe4000ff1e0ff */
[----:B------:R-:W-:Y:S02]  /*02c0*/  UIADD3.X UR11, UPT, UPT, URZ, UR7, URZ, UP1, !UPT ;  /* 0x00000007ff0b7290 */ /* 0x000fe40008ffe4ff */
[----:B------:R-:W-:-:S07]  /*02d0*/  UIADD3.X UR7, UPT, UPT, URZ, UR7, URZ, UP0, !UPT ;  /* 0x00000007ff077290 */ /* 0x000fce00087fe4ff */
[----:B------:R3:W-:Y:S02]  /*02e0*/  UTMACCTL.PF [UR10] ;  /* 0x000000000a0079b9 */ /* 0x0007e40008040000 */
[----:B------:R3:W-:Y:S02]  /*02f0*/  UTMACCTL.PF [UR6] ;  /* 0x00000000060079b9 */ /* 0x0007e40008040000 */
[----:B---3--:R-:W-:Y:S01]  /*0300*/  NOP ;  /* 0x0000000000007918 */ /* 0x008fe20000000000 */
.L_x_5:
[----:B------:R-:W-:Y:S05]  /*0310*/  BSYNC.RECONVERGENT B0 ;  /* 0x0000000000007941 */ /* 0x000fea0003800200 */
.L_x_4:
[----:B------:R-:W-:Y:S04]  /*0320*/  BSSY.RECONVERGENT B0, `(.L_x_6) ;  /* 0x000000a000007945 */ /* 0x000fe80003800200 */
        /* <DEDUP_REMOVED lines=9> */
.L_x_7:
[----:B------:R-:W-:Y:S05]  /*03c0*/  BSYNC.RECONVERGENT B0 ;  /* 0x0000000000007941 */ /* 0x000fea0003800200 */
.L_x_6:
[----:B------:R-:W3:Y:S01]  /*03d0*/  LDCU.64 UR6, c[0x0][0x888] ;  /* 0x00011100ff0677ac */ /* 0x000ee20008000a00 */
[----:B------:R-:W-:Y:S02]  /*03e0*/  UISETP.EQ.U32.AND UP1, UPT, UR4, URZ, UPT ;  /* 0x000000ff0400728c */ /* 0x000fe4000bf22070 */
[----:B------:R-:W-:Y:S02]  /*03f0*/  UPLOP3.LUT UP2, UPT, UPT, UPT, UPT, 0x80, 0x8 ;  /* 0x000000000008789c */ /* 0x000fe40003f4f070 */
[----:B---3--:R-:W-:-:S04]  /*0400*/  UISETP.NE.U32.AND UP0, UPT, UR6, URZ, UPT ;  /* 0x000000ff0600728c */ /* 0x008fc8000bf05070 */
[----:B------:R-:W-:-:S04]  /*0410*/  UISETP.NE.AND.EX UP0, UPT, UR7, URZ, UPT, UP0 ;  /* 0x000000ff0700728c */ /* 0x000fc8000bf05300 */
[----:B------:R-:W-:-:S04]  /*0420*/  UISETP.EQ.OR.EX UP3, UPT, UR5, URZ, !UP0, UP1 ;  /* 0x000000ff0500728c */ /* 0x000fc8000c762710 */
[----:B------:R-:W-:-:S05]  /*0430*/  UP2UR UR44, UPR, URZ, 0x8 ;  /* 0x00000008ff2c7883 */ /* 0x000fca0008000000 */
[----:B------:R-:W-:Y:S07]  /*0440*/  BRA.U !UP3, `(.L_x_8) ;  /* 0x000000010b207547 */ /* 0x000fee000b800000 */
[----:B------:R-:W-:Y:S01]  /*0450*/  UISETP.NE.U32.AND UP2, UPT, UR4, URZ, UPT ;  /* 0x000000ff0400728c */ /* 0x000fe2000bf45070 */
[----:B-----5:R-:W-:Y:S01]  /*0460*/  FSETP.NEU.AND P0, PT, R49, RZ, PT ;  /* 0x000000ff3100720b */ /* 0x020fe20003f0d000 */
[----:B------:R-:W-:Y:S02]  /*0470*/  USEL UR4, URZ, 0xffffffff, UP0 ;  /* 0xffffffffff047887 */ /* 0x000fe40008000000 */
[----:B------:R-:W-:-:S10]  /*0480*/  UISETP.NE.AND.EX UP2, UPT, UR5, URZ, UPT, UP2 ;  /* 0x000000ff0500728c */ /* 0x000fd4000bf45320 */
[----:B------:R-:W-:Y:S01]  /*0490*/  VOTEU.ANY UP1, P0 ;  /* 0x0000000000ff7886 */ /* 0x000fe20000020100 */
[----:B------:R-:W-:-:S04]  /*04a0*/  @!UP2 USEL UR4, URZ, 0xffffffff, UP1 ;  /* 0xffffffffff04a887 */ /* 0x000fc80008800000 */
[----:B------:R-:W-:-:S04]  /*04b0*/  ULOP3.LUT UR4, UR4, 0x1, URZ, 0xc0, !UPT ;  /* 0x0000000104047892 */ /* 0x000fc8000f8ec0ff */
[----:B------:R-:W-:-:S11]  /*04c0*/  UISETP.NE.U32.AND UP2, UPT, UR4, 0x1, UPT ;  /* 0x000000010400788c */ /* 0x000fd6000bf45070 */
.L_x_8:
[----:B-12---:R-:W1:Y:S01]  /*04d0*/  SHFL.IDX PT, R2, R104, RZ, 0x1f ;  /* 0x00001fff68027589 */ /* 0x006e6200000e0000 */
[----:B------:R-:W-:-:S04]  /*04e0*/  UISETP.NE.AND UP1, UPT, UR8, 0x2, UPT ;  /* 0x000000020800788c */ /* 0x000fc8000bf25270 */
[----:B------:R-:W-:Y:S01]  /*04f0*/  USEL UR13, URZ, 0x1, UP1 ;  /* 0x00000001ff0d7887 */ /* 0x000fe20008800000 */
[----:B-1----:R-:W-:-:S13]  /*0500*/  ISETP.NE.AND P0, PT, R2, RZ, PT ;  /* 0x000000ff0200720c */ /* 0x002fda0003f05270 */
[----:B------:R-:W-:Y:S05]  /*0510*/  @P0 BRA `(.L_x_9) ;  /* 0x00000000009c0947 */ /* 0x000fea0003800000 */
[----:B------:R-:W-:Y:S01]  /*0520*/  ELECT P0, URZ, PT ;  /* 0x0000000000ff782f */ /* 0x000fe20003800000 */
[----:B------:R-:W-:-:S12]  /*0530*/  BSSY.RECONVERGENT B0, `(.L_x_9) ;  /* 0x0000025000007945 */ /* 0x000fd80003800200 */
[----:B------:R-:W-:Y:S05]  /*0540*/  @!P0 BRA `(.L_x_10) ;  /* 0x00000000008c8947 */ /* 0x000fea0003800000 */
[----:B------:R-:W1:Y:S01]  /*0550*/  S2UR UR5, SR_CgaCtaId ;  /* 0x00000000000579c3 */ /* 0x000e620000008800 */
[----:B------:R-:W-:Y:S01]  /*0560*/  UMOV UR6, 0x400 ;  /* 0x0000040000067882 */ /* 0x000fe20000000000 */
[----:B------:R-:W-:Y:S01]  /*0570*/  UMOV UR4, 0x1 ;  /* 0x0000000100047882 */ /* 0x000fe20000000000 */
[----:B-1----:R-:W-:Y:S02]  /*0580*/  ULEA UR5, UR5, UR6, 0x18 ;  /* 0x0000000605057291 */ /* 0x002fe4000f8ec0ff */
[----:B------:R-:W-:-:S04]  /*0590*/  UIADD3 UR6, UPT, UPT, -UR4, 0x100000, URZ ;  /* 0x0010000004067890 */ /* 0x000fc8000fffe1ff */
[----:B------:R-:W-:Y:S02]  /*05a0*/  USHF.L.U32 UR7, UR6, 0xb, URZ ;  /* 0x0000000b06077899 */ /* 0x000fe400080006ff */
[----:B------:R-:W-:Y:S01]  /*05b0*/  USHF.L.U32 UR6, UR6, 0x1, URZ ;  /* 0x0000000106067899 */ /* 0x000fe200080006ff */
[----:B------:R-:W1:Y:S11]  /*05c0*/  FENCE.VIEW.ASYNC.S ;  /* 0x00000000000073c6 */ /* 0x000e760000000000 */
[----:B-1----:R1:W2:Y:S01]  /*05d0*/  SYNCS.EXCH.64 URZ, [UR5], UR6 ;  /* 0x0000000605ff75b2 */ /* 0x0022a20008000100 */
[----:B------:R1:W3:Y:S01]  /*05e0*/  SYNCS.EXCH.64 URZ, [UR5+0x68], UR6 ;  /* 0x0000680605ff75b2 */ /* 0x0002e20008000100 */
[----:B------:R1:W4:Y:S01]  /*05f0*/  SYNCS.EXCH.64 URZ, [UR5+0x8], UR6 ;  /* 0x0000080605ff75b2 */ /* 0x0003220008000100 */
[----:B------:R1:W1:Y:S01]  /*0600*/  SYNCS.EXCH.64 URZ, [UR5+0x70], UR6 ;  /* 0x0000700605ff75b2 */ /* 0x0002620008000100 */
        /* <DEDUP_REMOVED lines=22> */
[----:B--234-:R-:W-:Y:S01]  /*0770*/  NOP ;  /* 0x0000000000007918 */ /* 0x01cfe20000000000 */
.L_x_10:
[----:B-1----:R-:W-:Y:S05]  /*0780*/  BSYNC.RECONVERGENT B0 ;  /* 0x0000000000007941 */ /* 0x002fea0003800200 */
.L_x_9:
[----:B------:R-:W1:Y:S01]  /*0790*/  SHFL.IDX PT, R2, R104, RZ, 0x1f ;  /* 0x00001fff68027589 */ /* 0x000e6200000e0000 */
[----:B------:R-:W-:Y:S01]  /*07a0*/  NOP ;  /* 0x0000000000007918 */ /* 0x000fe20000000000 */
[----:B-1----:R-:W-:-:S13]  /*07b0*/  ISETP.NE.AND P0, PT, R2, 0x1, PT ;  /* 0x000000010200780c */ /* 0x002fda0003f05270 */
[----:B------:R-:W-:Y:S05]  /*07c0*/  @P0 BRA `(.L_x_11) ;  /* 0x0000000000400947 */ /* 0x000fea0003800000 */
[----:B------:R-:W1:Y:S01]  /*07d0*/  S2UR UR6, SR_CgaCtaId ;  /* 0x00000000000679c3 */ /* 0x000e620000008800 */
[----:B------:R-:W-:Y:S01]  /*07e0*/  UMOV UR7, 0x400 ;  /* 0x0000040000077882 */ /* 0x000fe20000000000 */
[----:B------:R-:W-:Y:S01]  /*07f0*/  UMOV UR5, 0x20 ;  /* 0x0000002000057882 */ /* 0x000fe20000000000 */
[----:B------:R-:W-:Y:S01]  /*0800*/  UMOV UR4, 0x80 ;  /* 0x0000008000047882 */ /* 0x000fe20000000000 */
[----:B------:R-:W-:-:S04]  /*0810*/  UIADD3 UR10, UPT, UPT, -UR5, 0x100000, URZ ;  /* 0x00100000050a7890 */ /* 0x000fc8000fffe1ff */
[----:B------:R-:W-:Y:S02]  /*0820*/  USHF.L.U32 UR11, UR10, 0xb, URZ ;  /* 0x0000000b0a0b7899 */ /* 0x000fe400080006ff */
[----:B------:R-:W-:Y:S02]  /*0830*/  USHF.L.U32 UR10, UR10, 0x1, URZ ;  /* 0x000000010a0a7899 */ /* 0x000fe400080006ff */
[----:B------:R-:W-:-:S04]  /*0840*/  UIADD3 UR4, UPT, UPT, -UR4, 0x100000, URZ ;  /* 0x0010000004047890 */ /* 0x000fc8000fffe1ff */
[----:B------:R-:W-:Y:S02]  /*0850*/  USHF.L.U32 UR5, UR4, 0xb, URZ ;  /* 0x0000000b04057899 */ /* 0x000fe400080006ff */
[----:B------:R-:W-:Y:S01]  /*0860*/  USHF.L.U32 UR4, UR4, 0x1, URZ ;  /* 0x0000000104047899 */ /* 0x000fe200080006ff */
[----:B------:R-:W-:Y:S01]  /*0870*/  ELECT P0, URZ, PT ;  /* 0x0000000000ff782f */ /* 0x000fe20003800000 */
[----:B-1----:R-:W-:Y:S01]  /*0880*/  ULEA UR6, UR6, UR7, 0x18 ;  /* 0x0000000706067291 */ /* 0x002fe2000f8ec0ff */
[----:B------:R-:W1:Y:S11]  /*0890*/  FENCE.VIEW.ASYNC.S ;  /* 0x00000000000073c6 */ /* 0x000e760000000000 */
[----:B-1----:R1:W2:Y:S01]  /*08a0*/  SYNCS.EXCH.64 URZ, [UR6+0xd0], UR10 ;  /* 0x0000d00a06ff75b2 */ /* 0x0022a20008000100 */
[----:B------:R1:W3:Y:S01]  /*08b0*/  SYNCS.EXCH.64 URZ, [UR6+0xd8], UR4 ;  /* 0x0000d80406ff75b2 */ /* 0x0002e20008000100 */
[----:B------:R-:W-:Y:S01]  /*08c0*/  NOP ;  /* 0x0000000000007918 */ /* 0x000fe20000000000 */
.L_x_11:
[----:B------:R-:W4:Y:S01]  /*08d0*/  SHFL.IDX PT, R2, R104, RZ, 0x1f ;  /* 0x00001fff68027589 */ /* 0x000f2200000e0000 */
[----:B------:R-:W-:Y:S01]  /*08e0*/  NOP ;  /* 0x0000000000007918 */ /* 0x000fe20000000000 */
[----:B----4-:R-:W-:-:S13]  /*08f0*/  ISETP.NE.AND P0, PT, R2, 0x3, PT ;  /* 0x000000030200780c */ /* 0x010fda0003f05270 */
[----:B------:R-:W-:Y:S05]  /*0900*/  @P0 BRA `(.L_x_12) ;  /* 0x0000000000300947 */ /* 0x000fea0003800000 */
[----:B-1----:R-:W1:Y:S01]  /*0910*/  S2UR UR5, SR_CgaCtaId ;  /* 0x00000000000579c3 */ /* 0x002e620000008800 */
[----:B------:R-:W-:Y:S01]  /*0920*/  UMOV UR6, 0x400 ;  /* 0x0000040000067882 */ /* 0x000fe20000000000 */
[----:B------:R-:W-:Y:S01]  /*0930*/  UMOV UR4, 0x20 ;  /* 0x0000002000047882 */ /* 0x000fe20000000000 */
[----:B------:R-:W-:Y:S01]  /*0940*/  ELECT P0, URZ, PT ;  /* 0x0000000000ff782f */ /* 0x000fe20003800000 */
[----:B-1----:R-:W-:Y:S02]  /*0950*/  ULEA UR5, UR5, UR6, 0x18 ;  /* 0x0000000605057291 */ /* 0x002fe4000f8ec0ff */
[----:B------:R-:W-:-:S04]  /*0960*/  UIADD3 UR6, UPT, UPT, -UR4, 0x100000, URZ ;  /* 0x0010000004067890 */ /* 0x000fc8000fffe1ff */
[----:B------:R-:W-:Y:S02]  /*0970*/  USHF.L.U32 UR7, UR6, 0xb, URZ ;  /* 0x0000000b06077899 */ /* 0x000fe400080006ff */
[----:B------:R-:W-:Y:S01]  /*0980*/  USHF.L.U32 UR6, UR6, 0x1, URZ ;  /* 0x0000000106067899 */ /* 0x000fe200080006ff */
[----:B------:R-:W1:Y:S11]  /*0990*/  FENCE.VIEW.ASYNC.S ;  /* 0x00000000000073c6 */ /* 0x000e760000000000 */
[----:B-1----:R4:W1:Y:S01]  /*09a0*/  SYNCS.EXCH.64 URZ, [UR5+0xe0], UR6 ;  /* 0x0000e00605ff75b2 */ /* 0x0028620008000100 */
[----:B------:R4:W1:Y:S02]  /*09b0*/  SYNCS.EXCH.64 URZ, [UR5+0xe8], UR6 ;  /* 0x0000e80605ff75b2 */ /* 0x0008640008000100 */
[----:B----4-:R-:W-:Y:S01]  /*09c0*/  NOP ;  /* 0x0000000000007918 */ /* 0x010fe20000000000 */
.L_x_12:
[----:B------:R-:W4:Y:S01]  /*09d0*/  SHFL.IDX PT, R2, R104, RZ, 0x1f ;  /* 0x00001fff68027589 */ /* 0x000f2200000e0000 */
[----:B------:R-:W-:Y:S01]  /*09e0*/  NOP ;  /* 0x0000000000007918 */ /* 0x000fe20000000000 */
[----:B----4-:R-:W-:-:S13]  /*09f0*/  ISETP.NE.AND P0, PT, R2, 0x4, PT ;  /* 0x000000040200780c */ /* 0x010fda0003f05270 */
[----:B------:R-:W-:Y:S05]  /*0a00*/  @P0 BRA `(.L_x_13) ;  /* 0x00000000004c0947 */ /* 0x000fea0003800000 */
[----:B-1----:R-:W1:Y:S01]  /*0a10*/  S2UR UR5, SR_CgaCtaId ;  /* 0x00000000000579c3 */ /* 0x002e620000008800 */
[----:B------:R-:W-:Y:S01]  /*0a20*/  UMOV UR7, 0x100 ;  /* 0x0000010000077882 */ /* 0x000fe20000000000 */
[----:B------:R-:W-:Y:S01]  /*0a30*/  UMOV UR6, 0x400 ;  /* 0x0000040000067882 */ /* 0x000fe20000000000 */
[----:B------:R-:W-:Y:S01]  /*0a40*/  USEL UR7, UR7, 0xe0, UP2 ;  /* 0x000000e007077887 */ /* 0x000fe20009000000 */
[----:B------:R-:W-:Y:S01]  /*0a50*/  UMOV UR4, 0x1 ;  /* 0x0000000100047882 */ /* 0x000fe20000000000 */
[----:B------:R-:W-:Y:S01]  /*0a60*/  ELECT P0, URZ, PT ;  /* 0x0000000000ff782f */ /* 0x000fe20003800000 */
[----:B------:R-:W-:-:S04]  /*0a70*/  UIADD3 UR10, UPT, UPT, -UR4, 0x100000, URZ ;  /* 0x00100000040a7890 */ /* 0x000fc8000fffe1ff */
[----:B------:R-:W-:Y:S02]  /*0a80*/  USHF.L.U32 UR11, UR10, 0xb, URZ ;  /* 0x0000000b0a0b7899 */ /* 0x000fe400080006ff */
[----:B------:R-:W-:Y:S02]  /*0a90*/  USHF.L.U32 UR10, UR10, 0x1, URZ ;  /* 0x000000010a0a7899 */ /* 0x000fe400080006ff */
[----:B-1----:R-:W-:Y:S02]  /*0aa0*/  ULEA UR5, UR5, UR6, 0x18 ;  /* 0x0000000605057291 */ /* 0x002fe4000f8ec0ff */
[----:B------:R-:W-:-:S04]  /*0ab0*/  UIADD3 UR6, UPT, UPT, -UR7, 0x100000, URZ ;  /* 0x0010000007067890 */ /* 0x000fc8000fffe1ff */
[----:B------:R-:W-:Y:S02]  /*0ac0*/  USHF.L.U32 UR7, UR6, 0xb, URZ ;  /* 0x0000000b06077899 */ /* 0x000fe400080006ff */
[----:B------:R-:W-:Y:S01]  /*0ad0*/  USHF.L.U32 UR6, UR6, 0x1, URZ ;  /* 0x0000000106067899 */ /* 0x000fe200080006ff */
[----:B------:R-:W1:Y:S03]  /*0ae0*/  FENCE.VIEW.ASYNC.S ;  /* 0x00000000000073c6 */ /* 0x000e660000000000 */
[----:B-1----:R4:W1:Y:S08]  /*0af0*/  SYNCS.EXCH.64 URZ, [UR5+0xf0], UR10 ;  /* 0x0000f00a05ff75b2 */ /* 0x0028700008000100 */
[----:B------:R4:W1:Y:S01]  /*0b00*/  SYNCS.EXCH.64 URZ, [UR5+0x100], UR6 ;  /* 0x0001000605ff75b2 */ /* 0x0008620008000100 */
[----:B------:R4:W1:Y:S01]  /*0b10*/  SYNCS.EXCH.64 URZ, [UR5+0xf8], UR10 ;  /* 0x0000f80a05ff75b2 */ /* 0x0008620008000100 */
[----:B------:R4:W1:Y:S02]  /*0b20*/  SYNCS.EXCH.64 URZ, [UR5+0x108], UR6 ;  /* 0x0001080605ff75b2 */ /* 0x0008640008000100 */
[----:B----4-:R-:W-:Y:S01]  /*0b30*/  NOP ;  /* 0x0000000000007918 */ /* 0x010fe20000000000 */
.L_x_13:
[----:B------:R-:W4:Y:S01]  /*0b40*/  SHFL.IDX PT, R2, R104, RZ, 0x1f ;  /* 0x00001fff68027589 */ /* 0x000f2200000e0000 */
[----:B------:R-:W-:Y:S01]  /*0b50*/  NOP ;  /* 0x0000000000007918 */ /* 0x000fe20000000000 */
[----:B----4-:R-:W-:-:S13]  /*0b60*/  ISETP.NE.AND P0, PT, R2, 0x5, PT ;  /* 0x000000050200780c */ /* 0x010fda0003f05270 */
[----:B------:R-:W-:Y:S05]  /*0b70*/  @P0 BRA `(.L_x_14) ;  /* 0x0000000000580947 */ /* 0x000fea0003800000 */
[----:B-1----:R-:W1:Y:S01]  /*0b80*/  S2UR UR6, SR_CgaCtaId ;  /* 0x00000000000679c3 */ /* 0x002e620000008800 */
        /* <DEDUP_REMOVED lines=12> */
[----:B-1----:R4:W1:Y:S01]  /*0c50*/  SYNCS.EXCH.64 URZ, [UR6+0x110], UR10 ;  /* 0x0001100a06ff75b2 */ /* 0x0028620008000100 */
[----:B------:R4:W1:Y:S01]  /*0c60*/  SYNCS.EXCH.64 URZ, [UR6+0x130], UR4 ;  /* 0x0001300406ff75b2 */ /* 0x0008620008000100 */
[----:B------:R4:W1:Y:S01]  /*0c70*/  SYNCS.EXCH.64 URZ, [UR6+0x118], UR10 ;  /* 0x0001180a06ff75b2 */ /* 0x0008620008000100 */
[----:B------:R4:W1:Y:S01]  /*0c80*/  SYNCS.EXCH.64 URZ, [UR6+0x138], UR4 ;  /* 0x0001380406ff75b2 */ /* 0x0008620008000100 */
[----:B------:R4:W1:Y:S01]  /*0c90*/  SYNCS.EXCH.64 URZ, [UR6+0x120], UR10 ;  /* 0x0001200a06ff75b2 */ /* 0x0008620008000100 */
[----:B------:R4:W1:Y:S01]  /*0ca0*/  SYNCS.EXCH.64 URZ, [UR6+0x140], UR4 ;  /* 0x0001400406ff75b2 */ /* 0x0008620008000100 */
[----:B------:R4:W1:Y:S01]  /*0cb0*/  SYNCS.EXCH.64 URZ, [UR6+0x128], UR10 ;  /* 0x0001280a06ff75b2 */ /* 0x0008620008000100 */
[----:B------:R4:W1:Y:S02]  /*0cc0*/  SYNCS.EXCH.64 URZ, [UR6+0x148], UR4 ;  /* 0x0001480406ff75b2 */ /* 0x0008640008000100 */
[----:B----4-:R-:W-:Y:S01]  /*0cd0*/  NOP ;  /* 0x0000000000007918 */ /* 0x010fe20000000000 */
.L_x_14:
        /* <DEDUP_REMOVED lines=14> */
[----:B------:R4:W1:Y:S01]  /*0dc0*/  SYNCS.EXCH.64 URZ, [UR5+0x160], UR6 ;  /* 0x0001600605ff75b2 */ /* 0x0008620008000100 */
[----:B------:R4:W1:Y:S01]  /*0dd0*/  SYNCS.EXCH.64 URZ, [UR5+0x158], UR6 ;  /* 0x0001580605ff75b2 */ /* 0x0008620008000100 */
[----:B------:R4:W1:Y:S02]  /*0de0*/  SYNCS.EXCH.64 URZ, [UR5+0x168], UR6 ;  /* 0x0001680605ff75b2 */ /* 0x0008640008000100 */
[----:B----4-:R-:W-:Y:S01]  /*0df0*/  NOP ;  /* 0x0000000000007918 */ /* 0x010fe20000000000 */
.L_x_15:
[----:B-1----:R-:W1:Y:S01]  /*0e00*/  S2UR UR5, SR_CTAID.X ;  /* 0x00000000000579c3 */ /* 0x002e620000002500 */
[----:B------:R-:W-:-:S05]  /*0e10*/  CS2R.32 R97, SR_CgaSize ;  /* 0x0000000000617805 */ /* 0x000fca0000008a00 */
[----:B------:R-:W-:-:S05]  /*0e20*/  IMAD R97, R97, -0xa0, RZ ;  /* 0xffffff6061617824 */ /* 0x000fca00078e02ff */
[----:B------:R-:W-:-:S14]  /*0e30*/  R2UR UR7, R97 ;  /* 0x00000000610772ca */ /* 0x000fdc00000e0000 */
[----:B------:R-:W4:Y:S01]  /*0e40*/  LDCU UR7, c[0x0][UR7+0x2b0] ;  /* 0x00005600070777ac */ /* 0x000f220008000800 */
[----:B------:R-:W-:Y:S01]  /*0e50*/  NOP ;  /* 0x0000000000007918 */ /* 0x000fe20000000000 */
[----:B------:R-:W-:-:S05]  /*0e60*/  CS2R.32 R97, SR_CgaSize ;  /* 0x0000000000617805 */ /* 0x000fca0000008a00 */
[----:B------:R-:W-:-:S05]  /*0e70*/  IMAD R97, R97, -0xa0, RZ ;  /* 0xffffff6061617824 */ /* 0x000fca00078e02ff */
[----:B------:R-:W-:-:S14]  /*0e80*/  R2UR UR6, R97 ;  /* 0x00000000610672ca */ /* 0x000fdc00000e0000 */
[----:B------:R-:W2:Y:S01]  /*0e90*/  LDCU UR6, c[0x0][UR6+0x2b4] ;  /* 0x00005680060677ac */ /* 0x000ea20008000800 */
[----:B------:R-:W3:Y:S08]  /*0ea0*/  S2UR UR4, SR_CTAID.Y ;  /* 0x00000000000479c3 */ /* 0x000ef00000002600 */
[----:B------:R-:W2:Y:S01]  /*0eb0*/  LDC R9, c[0x0][0xb24] ;  /* 0x0002c900ff097b82 */ /* 0x000ea20000000800 */
[----:B-1----:R-:W-:-:S02]  /*0ec0*/  I2FP.F32.U32 R5, UR5 ;  /* 0x0000000500057c45 */ /* 0x002fc40008201000 */
[----:B------:R-:W-:-:S05]  /*0ed0*/  CS2R.32 R3, SR_CgaSize ;  /* 0x0000000000037805 */ /* 0x000fca0000008a00 */
[----:B------:R-:W-:-:S06]  /*0ee0*/  IMAD R3, R3, -0xa0, RZ ;  /* 0xffffff6003037824 */ /* 0x000fcc00078e02ff */
[----:B------:R-:W1:Y:S01]  /*0ef0*/  LDC R3, c[0x0][R3+0x2a0] ;  /* 0x0000a80003037b82 */ /* 0x000e620000000800 */
[----:B------:R-:W-:Y:S01]  /*0f00*/  MOV R97, UR5 ;  /* 0x0000000500617c02 */ /* 0x000fe20008000f00 */
[----:B----4-:R-:W-:Y:S01]  /*0f10*/  FMUL R5, R5, UR7 ;  /* 0x0000000705057c20 */ /* 0x010fe20008400000 */
[----:B---3--:R-:W-:Y:S02]  /*0f20*/  I2FP.F32.U32 R4, UR4 ;  /* 0x0000000400047c45 */ /* 0x008fe40008201000 */
[----:B------:R-:W-:-:S05]  /*0f30*/  CS2R.32 R2, SR_CgaSize ;  /* 0x0000000000027805 */ /* 0x000fca0000008a00 */
[----:B------:R-:W-:-:S06]  /*0f40*/  IMAD R2, R2, -0xa0, RZ ;  /* 0xffffff6002027824 */ /* 0x000fcc00078e02ff */
[----:B------:R-:W3:Y:S01]  /*0f50*/  LDC R2, c[0x0][R2+0x2a4] ;  /* 0x0000a90002027b82 */ /* 0x000ee20000000800 */
[----:B------:R-:W4:Y:S01]  /*0f60*/  F2I.U32.TRUNC.NTZ R90, R5 ;  /* 0x00000005005a7305 */ /* 0x000f22000020f000 */
[----:B------:R-:W-:Y:S01]  /*0f70*/  MOV R91, UR4 ;  /* 0x00000004005b7c02 */ /* 0x000fe20008000f00 */
[----:B--2---:R-:W-:-:S05]  /*0f80*/  FMUL R4, R4, UR6 ;  /* 0x0000000604047c20 */ /* 0x004fca0008400000 */
[----:B------:R-:W-:Y:S01]  /*0f90*/  BAR.SYNC.DEFER_BLOCKING 0x0 ;  /* 0x0000000000007b1d */ /* 0x000fe20000010000 */
[----:B------:R-:W-:-:S05]  /*0fa0*/  ISETP.GE.AND P0, PT, R9, 0x1, PT ;  /* 0x000000010900780c */ /* 0x000fca0003f06270 */
[----:B------:R-:W2:Y:S02]  /*0fb0*/  F2I.U32.TRUNC.NTZ R79, R4 ;  /* 0x00000004004f7305 */ /* 0x000ea4000020f000 */
[----:B------:R-:W3:Y:S01]  /*0fc0*/  S2UR UR36, SR_CTAID.Z ;  /* 0x00000000002479c3 */ /* 0x000ee20000002700 */
[----:B----4-:R-:W-:-:S05]  /*0fd0*/  IADD3 R90, PT, PT, -R90, RZ, RZ ;  /* 0x000000ff5a5a7210 */ /* 0x010fca0007ffe1ff */
[----:B-1----:R-:W-:Y:S01]  /*0fe0*/  IMAD R90, R3, R90, UR5 ;  /* 0x00000005035a7e24 */ /* 0x002fe2000f8e025a */
[----:B--2---:R-:W-:-:S05]  /*0ff0*/  IADD3 R79, PT, PT, -R79, RZ, RZ ;  /* 0x000000ff4f4f7210 */ /* 0x004fca0007ffe1ff */
[----:B---3--:R-:W-:Y:S01]  /*1000*/  IMAD R79, R2, R79, UR4 ;  /* 0x00000004024f7e24 */ /* 0x008fe2000f8e024f */
[----:B------:R-:W-:Y:S06]  /*1010*/  @!P0 BRA `(.L_x_16) ;  /* 0x0000000000b88947 */ /* 0x000fec0003800000 */
[----:B------:R-:W1:Y:S01]  /*1020*/  LDC.64 R4, c[0x0][0xb18] ;  /* 0x0002c600ff047b82 */ /* 0x000e620000000a00 */
[----:B------:R-:W-:-:S07]  /*1030*/  ISETP.NE.AND P0, PT, R9, 0x1, PT ;  /* 0x000000010900780c */ /* 0x000fce0003f05270 */
[----:B------:R-:W2:Y:S08]  /*1040*/  LDC R10, c[0x0][0xb0c] ;  /* 0x0002c300ff0a7b82 */ /* 0x000eb00000000800 */
[----:B------:R-:W3:Y:S08]  /*1050*/  LDC R11, c[0x0][0x370] ;  /* 0x0000dc00ff0b7b82 */ /* 0x000ef00000000800 */
[----:B------:R-:W4:Y:S01]  /*1060*/  LDC R12, c[0x0][0x374] ;  /* 0x0000dd00ff0c7b82 */ /* 0x000f220000000800 */
[----:B-1----:R-:W-:-:S07]  /*1070*/  ISETP.NE.AND P1, PT, R4, 0x1, PT ;  /* 0x000000010400780c */ /* 0x002fce0003f25270 */
[----:B------:R-:W3:Y:S01]  /*1080*/  LDC.64 R6, c[0x0][0xb10] ;  /* 0x0002c400ff067b82 */ /* 0x000ee20000000a00 */
[----:B--2---:R-:W-:-:S07]  /*1090*/  ISETP.NE.AND P2, PT, R10, 0x1, PT ;  /* 0x000000010a00780c */ /* 0x004fce0003f45270 */
[----:B------:R-:W1:Y:S08]  /*10a0*/  LDC R8, c[0x0][0xb20] ;  /* 0x0002c800ff087b82 */ /* 0x000e700000000800 */
[----:B------:R-:W2:Y:S01]  /*10b0*/  LDC.64 R2, c[0x0][0xb28] ;  /* 0x0002ca00ff027b82 */ /* 0x000ea20000000a00 */
[----:B----4-:R-:W-:-:S04]  /*10c0*/  IMAD.HI.U32 R13, R12, R5, RZ ;  /* 0x000000050c0d7227 */ /* 0x010fc800078e00ff */
[----:B------:R-:W-:-:S04]  /*10d0*/  IMAD.HI.U32 R5, R91, R5, RZ ;  /* 0x000000055b057227 */ /* 0x000fc800078e00ff */
[----:B---3--:R-:W-:-:S04]  /*10e0*/  IMAD.HI.U32 R14, R11, R6, RZ ;  /* 0x000000060b0e7227 */ /* 0x008fc800078e00ff */
[----:B------:R-:W-:Y:S01]  /*10f0*/  IMAD.HI.U32 R16, R97, R6, RZ ;  /* 0x0000000661107227 */ /* 0x000fe200078e00ff */
[-C--:B------:R-:W-:Y:S02]  /*1100*/  @P2 SHF.R.U32.HI R11, RZ, R7.reuse, R14 ;  /* 0x00000007ff0b2219 */ /* 0x080fe4000001160e */
[-C--:B-1----:R-:W-:Y:S02]  /*1110*/  @P1 SHF.R.U32.HI R12, RZ, R8.reuse, R13 ;  /* 0x00000008ff0c1219 */ /* 0x082fe4000001160d */
[----:B------:R-:W-:Y:S02]  /*1120*/  SHF.R.U32.HI R8, RZ, R8, R5 ;  /* 0x00000008ff087219 */ /* 0x000fe40000011605 */
[----:B------:R-:W-:Y:S02]  /*1130*/  SHF.R.U32.HI R16, RZ, R7, R16 ;  /* 0x00000007ff107219 */ /* 0x000fe40000011610 */
[----:B------:R-:W-:Y:S01]  /*1140*/  SEL R5, R91, R8, !P1 ;  /* 0x000000085b057207 */ /* 0x000fe20004800000 */
[----:B--2---:R-:W-:Y:S01]  /*1150*/  IMAD.HI.U32 R14, R12, R2, RZ ;  /* 0x000000020c0e7227 */ /* 0x004fe200078e00ff */
[----:B------:R-:W-:-:S03]  /*1160*/  SEL R7, R97, R16, !P2 ;  /* 0x0000001061077207 */ /* 0x000fc60005000000 */
[----:B------:R-:W-:Y:S01]  /*1170*/  IMAD.HI.U32 R6, R11, R2, RZ ;  /* 0x000000020b067227 */ /* 0x000fe200078e00ff */
[----:B------:R-:W-:-:S04]  /*1180*/  @P0 SHF.R.U32.HI R12, RZ, R3, R14 ;  /* 0x00000003ff0c0219 */ /* 0x000fc8000001160e */
[----:B------:R-:W-:Y:S01]  /*1190*/  @P0 SHF.R.U32.HI R11, RZ, R3, R6 ;  /* 0x00000003ff0b0219 */ /* 0x000fe20000011606 */
[----:B------:R-:W-:-:S04]  /*11a0*/  IMAD R12, R12, R9, RZ ;  /* 0x000000090c0c7224 */ /* 0x000fc800078e02ff */
[----:B------:R-:W-:Y:S01]  /*11b0*/  IMAD R6, R11, R9, RZ ;  /* 0x000000090b067224 */ /* 0x000fe200078e02ff */
[----:B------:R-:W-:-:S04]  /*11c0*/  ISETP.GE.AND P1, PT, R5, R12, PT ;  /* 0x0000000c0500720c */ /* 0x000fc80003f26270 */
[----:B------:R-:W-:Y:S01]  /*11d0*/  ISETP.GE.OR P1, PT, R7, R6, P1 ;  /* 0x000000060700720c */ /* 0x000fe20000f26670 */
[----:B------:R-:W-:-:S05]  /*11e0*/  IMAD.HI.U32 R6, R5, R2, RZ ;  /* 0x0000000205067227 */ /* 0x000fca00078e00ff */
[----:B------:R-:W-:-:S04]  /*11f0*/  SHF.R.U32.HI R6, RZ, R3, R6 ;  /* 0x00000003ff067219 */ /* 0x000fc80000011606 */
[----:B------:R-:W-:-:S03]  /*1200*/  SEL R6, R5, R6, !P0 ;  /* 0x0000000605067207 */ /* 0x000fc60004000000 */
[----:B------:R-:W-:Y:S01]  /*1210*/  @!P1 IMAD.HI.U32 R8, R7, R2, RZ ;  /* 0x0000000207089227 */ /* 0x000fe200078e00ff */
[----:B------:R-:W-:-:S04]  /*1220*/  IADD3 R2, PT, PT, -R6, RZ, RZ ;  /* 0x000000ff06027210 */ /* 0x000fc80007ffe1ff */
[----:B------:R-:W-:Y:S01]  /*1230*/  @!P1 SHF.R.U32.HI R8, RZ, R3, R8 ;  /* 0x00000003ff089219 */ /* 0x000fe20000011608 */
[----:B------:R-:W-:-:S03]  /*1240*/  IMAD R2, R9, R2, R5 ;  /* 0x0000000209027224 */ /* 0x000fc600078e0205 */
[----:B------:R-:W-:Y:S02]  /*1250*/  @!P1 SEL R3, R7, R8, !P0 ;  /* 0x0000000807039207 */ /* 0x000fe40004000000 */
[----:B------:R-:W-:-:S03]  /*1260*/  IADD3 R8, PT, PT, -R5, RZ, RZ ;  /* 0x000000ff05087210 */ /* 0x000fc60007ffe1ff */
[--C-:B------:R-:W-:Y:S02]  /*1270*/  @!P1 IMAD.IADD R6, R6, 0x1, -R3.reuse ;  /* 0x0000000106069824 */ /* 0x100fe400078e0a03 */
[----:B------:R-:W-:Y:S01]  /*1280*/  @!P1 IMAD R3, R2, R11, R3 ;  /* 0x0000000b02039224 */ /* 0x000fe200078e0203 */
[----:B------:R-:W-:Y:S01]  /*1290*/  IADD3 R2, PT, PT, -R7, RZ, RZ ;  /* 0x000000ff07027210 */ /* 0x000fe20007ffe1ff */
[----:B------:R-:W-:Y:S02]  /*12a0*/  @!P1 IMAD R5, R6, R9, R7 ;  /* 0x0000000906059224 */ /* 0x000fe400078e0207 */
[----:B------:R-:W-:Y:S02]  /*12b0*/  IMAD R8, R4, R8, R91 ;  /* 0x0000000804087224 */ /* 0x000fe400078e025b */
[----:B------:R-:W-:Y:S02]  /*12c0*/  @!P1 IMAD.MOV.U32 R7, RZ, RZ, R3 ;  /* 0x000000ffff079224 */ /* 0x000fe400078e0003 */
[----:B------:R-:W-:-:S02]  /*12d0*/  IMAD R2, R10, R2, R97 ;  /* 0x000000020a027224 */ /* 0x000fc400078e0261 */
[----:B------:R-:W-:Y:S02]  /*12e0*/  IMAD R91, R5, R4, R8 ;  /* 0x00000004055b7224 */ /* 0x000fe400078e0208 */
[----:B------:R-:W-:Y:S02]  /*12f0*/  IMAD R97, R7, R10, R2 ;  /* 0x0000000a07617224 */ /* 0x000fe400078e0202 */
.L_x_16:
[----:B------:R-:W1:Y:S01]  /*1300*/  LDCU UR4, c[0x0][0xb30] ;  /* 0x00016600ff0477ac */ /* 0x000e620008000800 */
[----:B------:R-:W2:Y:S08]  /*1310*/  S2UR UR37, SR_CgaCtaId ;  /* 0x00000000002579c3 */ /* 0x000eb00000008800 */
[----:B------:R-:W3:Y:S01]  /*1320*/  LDC R40, c[0x0][0xb24] ;  /* 0x0002c900ff287b82 */ /* 0x000ee20000000800 */
[----:B-1----:R-:W-:-:S09]  /*1330*/  UISETP.NE.AND UP1, UPT, UR4, 0x1, UPT ;  /* 0x000000010400788c */ /* 0x002fd2000bf25270 */
[----:B--2---:R-:W-:Y:S05]  /*1340*/  BRA.U UP1, `(.L_x_17) ;  /* 0x0000000101407547 */ /* 0x004fea000b800000 */
[----:B------:R-:W1:Y:S08]  /*1350*/  LDC.64 R4, c[0x0][0xb10] ;  /* 0x0002c400ff047b82 */ /* 0x000e700000000a00 */
[----:B------:R-:W2:Y:S08]  /*1360*/  LDC.64 R2, c[0x0][0xb18] ;  /* 0x0002c600ff027b82 */ /* 0x000eb00000000a00 */
[----:B------:R-:W4:Y:S08]  /*1370*/  LDC R6, c[0x0][0xb20] ;  /* 0x0002c800ff067b82 */ /* 0x000f300000000800 */
[----:B------:R-:W3:Y:S01]  /*1380*/  LDC R8, c[0x0][0xb0c] ;  /* 0x0002c300ff087b82 */ /* 0x000ee20000000800 */
[----:B-1----:R-:W-:-:S05]  /*1390*/  IMAD.HI.U32 R4, R97, R4, RZ ;  /* 0x0000000461047227 */ /* 0x002fca00078e00ff */
[----:B------:R-:W-:Y:S01]  /*13a0*/  SHF.R.U32.HI R4, RZ, R5, R4 ;  /* 0x00000005ff047219 */ /* 0x000fe20000011604 */
[----:B--2---:R-:W-:Y:S01]  /*13b0*/  IMAD.HI.U32 R3, R91, R3, RZ ;  /* 0x000000035b037227 */ /* 0x004fe200078e00ff */
[----:B------:R-:W-:-:S04]  /*13c0*/  ISETP.NE.AND P0, PT, R2, 0x1, PT ;  /* 0x000000010200780c */ /* 0x000fc80003f05270 */
[----:B----4-:R-:W-:-:S04]  /*13d0*/  SHF.R.U32.HI R6, RZ, R6, R3 ;  /* 0x00000006ff067219 */ /* 0x010fc80000011603 */
[----:B------:R-:W-:Y:S02]  /*13e0*/  SEL R3, R91, R6, !P0 ;  /* 0x000000065b037207 */ /* 0x000fe40004000000 */
[----:B---3--:R-:W-:-:S04]  /*13f0*/  ISETP.NE.AND P1, PT, R8, 0x1, PT ;  /* 0x000000010800780c */ /* 0x008fc80003f25270 */
[----:B------:R-:W-:-:S05]  /*1400*/  SEL R4, R97, R4, !P1 ;  /* 0x0000000461047207 */ /* 0x000fca0004800000 */
[----:B------:R-:W-:Y:S02]  /*1410*/  IMAD.IADD R5, R3, 0x1, -R4 ;  /* 0x0000000103057824 */ /* 0x000fe400078e0a04 */
[----:B------:R-:W-:Y:S02]  /*1420*/  IMAD.IADD R3, R4, 0x1, -R3 ;  /* 0x0000000104037824 */ /* 0x000fe400078e0a03 */
[----:B------:R-:W-:Y:S02]  /*1430*/  IMAD R97, R5, R8, R97 ;  /* 0x0000000805617224 */ /* 0x000fe400078e0261 */
[----:B------:R-:W-:-:S07]  /*1440*/  IMAD R91, R3, R2, R91 ;  /* 0x00000002035b7224 */ /* 0x000fce00078e025b */
.L_x_17:
[----:B------:R-:W-:Y:S01]  /*1450*/  BAR.SYNC.DEFER_BLOCKING 0x0 ;  /* 0x0000000000007b1d */ /* 0x000fe20000010000 */
[----:B------:R-:W-:Y:S01]  /*1460*/  UISETP.NE.AND UP1, UPT, UR8, 0x2, UPT ;  /* 0x000000020800788c */ /* 0x000fe2000bf25270 */
[----:B------:R-:W-:Y:S02]  /*1470*/  ISETP.NE.OR P5, PT, R0, 0x2, !P5 ;  /* 0x000000020000780c */ /* 0x000fe40006fa5670 */
[----:B------:R-:W-:-:S06]  /*1480*/  LOP3.LUT R2, R101, 0x1f, RZ, 0xc0, !PT ;  /* 0x0000001f65027812 */ /* 0x000fcc00078ec0ff */
[----:B------:R-:W-:Y:S05]  /*1490*/  BRA.U UP1, `(.L_x_18) ;  /* 0x0000001501987547 */ /* 0x000fea000b800000 */
[----:B------:R-:W1:Y:S01]  /*14a0*/  LDCU UR13, c[0x0][0x38c] ;  /* 0x00007180ff0d77ac */ /* 0x000e620008000800 */
[----:B------:R-:W2:Y:S01]  /*14b0*/  LDC R9, c[0x0][0x370] ;  /* 0x0000dc00ff097b82 */ /* 0x000ea20000000800 */
[----:B------:R-:W-:Y:S01]  /*14c0*/  PLOP3.LUT P1, PT, PT, PT, UP2, 0x80, 0x8 ;  /* 0x000000000008781c */ /* 0x000fe20003f2f028 */
[----:B------:R-:W-:Y:S01]  /*14d0*/  IMAD.MOV.U32 R15, RZ, RZ, 0x1 ;  /* 0x00000001ff0f7424 */ /* 0x000fe200078e00ff */
[----:B------:R-:W-:Y:S01]  /*14e0*/  ISETP.EQ.OR P4, PT, R2, RZ, P5 ;  /* 0x000000ff0200720c */ /* 0x000fe20002f82670 */
[----:B------:R-:W-:Y:S01]  /*14f0*/  IMAD.MOV.U32 R14, RZ, RZ, RZ ;  /* 0x000000ffff0e7224 */ /* 0x000fe200078e00ff */
[----:B------:R-:W-:Y:S02]  /*1500*/  PLOP3.LUT P1, PT, P1, PT, PT, 0x8, 0x80 ;  /* 0x000000000080781c */ /* 0x000fe40000f2e170 */
[----:B------:R-:W-:Y:S01]  /*1510*/  CS2R R12, SRZ ;  /* 0x00000000000c7805 */ /* 0x000fe2000001ff00 */
[----:B------:R-:W-:Y:S01]  /*1520*/  IMAD.MOV.U32 R10, RZ, RZ, 0x1 ;  /* 0x00000001ff0a7424 */ /* 0x000fe200078e00ff */
[----:B------:R-:W4:Y:S01]  /*1530*/  LDC R0, c[0x0][0x374] ;  /* 0x0000dd00ff007b82 */ /* 0x000f220000000800 */
[----:B------:R-:W2:Y:S01]  /*1540*/  LDCU.64 UR22, c[0x0][0x348] ;  /* 0x00006900ff1677ac */ /* 0x000ea20008000a00 */
[----:B------:R-:W-:Y:S01]  /*1550*/  UMOV UR6, URZ ;  /* 0x000000ff00067c82 */ /* 0x000fe20008000000 */
[----:B-1----:R-:W-:-:S04]  /*1560*/  UIADD3 UR5, UPT, UPT, UR13, 0x7f, URZ ;  /* 0x0000007f0d057890 */ /* 0x002fc8000fffe0ff */
[----:B------:R-:W-:-:S04]  /*1570*/  USHF.R.S32.HI UR4, URZ, 0x1f, UR5 ;  /* 0x0000001fff047899 */ /* 0x000fc80008011405 */
[----:B------:R-:W-:-:S04]  /*1580*/  ULEA.HI UR4, UR4, UR5, URZ, 0x7 ;  /* 0x0000000504047291 */ /* 0x000fc8000f8f38ff */
[----:B------:R-:W-:Y:S02]  /*1590*/  USHF.R.S32.HI UR15, URZ, 0x7, UR4 ;  /* 0x00000007ff0f7899 */ /* 0x000fe40008011404 */
[----:B------:R-:W-:Y:S02]  /*15a0*/  UIADD3 UR4, UPT, UPT, UR13, -0x1, URZ ;  /* 0xffffffff0d047890 */ /* 0x000fe4000fffe0ff */
[----:B------:R-:W-:Y:S02]  /*15b0*/  UISETP.LT.U32.AND UP0, UPT, UR15, 0xd, UPT ;  /* 0x0000000d0f00788c */ /* 0x000fe4000bf01070 */
[----:B------:R-:W-:Y:S02]  /*15c0*/  UISETP.GE.U32.AND UP1, UPT, UR4, -0xff, UPT ;  /* 0xffffff010400788c */ /* 0x000fe4000bf26070 */
[----:B------:R-:W-:Y:S02]  /*15d0*/  USEL UR14, UR15, 0xd, UP0 ;  /* 0x0000000d0f0e7887 */ /* 0x000fe40008000000 */
[----:B------:R-:W-:-:S02]  /*15e0*/  UIADD3 UR13, UPT, UPT, UR13, 0xfe, URZ ;  /* 0x000000fe0d0d7890 */ /* 0x000fc4000fffe0ff */
[----:B------:R-:W-:Y:S02]  /*15f0*/  UIADD3 UR5, UPT, UPT, UR14, -0x1, URZ ;  /* 0xffffffff0e057890 */ /* 0x000fe4000fffe0ff */
[----:B------:R-:W-:-:S03]  /*1600*/  UIADD3 UR7, UPT, UPT, UR15, -UR14, URZ ;  /* 0x8000000e0f077290 */ /* 0x000fc6000fffe0ff */
[----:B------:R-:W-:-:S04]  /*1610*/  @UP1 UIADD3 UR5, UPT, UPT, UR14, URZ, URZ ;  /* 0x000000ff0e051290 */ /* 0x000fc8000fffe0ff */
[----:B--2---:R-:W-:-:S12]  /*1620*/  UIADD3 UR5, UPT, UPT, UR5, 0x1, URZ ;  /* 0x0000000105057890 */ /* 0x004fd8000fffe0ff */
.L_x_36:
[----:B------:R-:W-:Y:S01]  /*1630*/  UISETP.NE.AND UP0, UPT, UR37, URZ, UPT ;  /* 0x000000ff2500728c */ /* 0x000fe2000bf05270 */
[----:B------:R-:W1:Y:S08]  /*1640*/  S2UR UR37, SR_CgaCtaId ;  /* 0x00000000002579c3 */ /* 0x000e700000008800 */
[----:B------:R-:W-:Y:S05]  /*1650*/  BRA.U UP0, `(.L_x_19) ;  /* 0x0000000100347547 */ /* 0x000fea000b800000 */
[----:B------:R-:W2:Y:S01]  /*1660*/  S2R R2, SR_CgaCtaId ;  /* 0x0000000000027919 */ /* 0x000ea20000008800 */
[----:B------:R-:W-:-:S04]  /*1670*/  MOV R3, 0x400 ;  /* 0x0000040000037802 */ /* 0x000fc80000000f00 */
[----:B--2---:R-:W-:Y:S02]  /*1680*/  LEA R3, R2, R3, 0x18 ;  /* 0x0000000302037211 */ /* 0x004fe400078ec0ff */
[----:B------:R-:W-:-:S03]  /*1690*/  SHF.L.U32 R2, R10, 0x1f, RZ ;  /* 0x0000001f0a027819 */ /* 0x000fc600000006ff */
[----:B------:R-:W-:-:S04]  /*16a0*/  IMAD R3, R12, 0x8, R3 ;  /* 0x000000080c037824 */ /* 0x000fc800078e0203 */
[----:B------:R-:W2:Y:S02]  /*16b0*/  SYNCS.PHASECHK.TRANS64.TRYWAIT P0, [R3+URZ+0x160], R2 ;  /* 0x00016002030075a7 */ /* 0x000ea400080011ff */
[----:B--2---:R-:W-:Y:S05]  /*16c0*/  @!P0 BRA `(.L_x_20) ;  /* 0x00000050003c8947 */ /* 0x004fea0003800000 */
.L_x_105:
[----:B------:R-:W-:Y:S01]  /*16d0*/  VIADD R12, R12, 0x1 ;  /* 0x000000010c0c7836 */ /* 0x000fe20000000000 */
[----:B------:R2:W-:Y:S04]  /*16e0*/  SYNCS.ARRIVE.TRANS64.A1T0 RZ, [R3+URZ+0x150], RZ ;  /* 0x000150ff03ff79a7 */ /* 0x0005e800081000ff */
[----:B------:R-:W-:-:S04]  /*16f0*/  ISETP.NE.AND P0, PT, R12, 0x2, PT ;  /* 0x000000020c00780c */ /* 0x000fc80003f05270 */
[----:B------:R-:W-:Y:S02]  /*1700*/  SEL R12, R12, RZ, P0 ;  /* 0x000000ff0c0c7207 */ /* 0x000fe40000000000 */
[----:B--2---:R-:W-:-:S04]  /*1710*/  SEL R3, RZ, 0x1, P0 ;  /* 0x00000001ff037807 */ /* 0x004fc80000000000 */
[----:B------:R-:W-:-:S07]  /*1720*/  LOP3.LUT R10, R10, R3, RZ, 0x3c, !PT ;  /* 0x000000030a0a7212 */ /* 0x000fce00078e3cff */
.L_x_19:
[----:B------:R-:W-:Y:S01]  /*1730*/  UMOV UR4, 0x400 ;  /* 0x0000040000047882 */ /* 0x000fe20000000000 */
[----:B------:R-:W-:Y:S01]  /*1740*/  SHF.L.U32 R2, R15, 0x1f, RZ ;  /* 0x0000001f0f027819 */ /* 0x000fe200000006ff */
[----:B-1----:R-:W-:Y:S01]  /*1750*/  ULEA UR4, UR37, UR4, 0x18 ;  /* 0x0000000425047291 */ /* 0x002fe2000f8ec0ff */
[----:B------:R-:W-:Y:S01]  /*1760*/  R2UR UR35, R97 ;  /* 0x00000000612372ca */ /* 0x000fe200000e0000 */
[----:B------:R-:W-:Y:S01]  /*1770*/  UISETP.GE.U32.AND UP0, UPT, UR13, 0xff, UPT ;  /* 0x000000ff0d00788c */ /* 0x000fe2000bf06070 */
[----:B------:R-:W-:Y:S01]  /*1780*/  R2UR UR11, R91 ;  /* 0x000000005b0b72ca */ /* 0x000fe200000e0000 */
[----:B------:R-:W-:Y:S01]  /*1790*/  ULEA UR8, UR6, UR4, 0x3 ;  /* 0x0000000406087291 */ /* 0x000fe2000f8e18ff */
[----:B------:R-:W-:-:S08]  /*17a0*/  UMOV UR24, URZ ;  /* 0x000000ff00187c82 */ /* 0x000fd00008000000 */
[----:B------:R1:W2:Y:S01]  /*17b0*/  SYNCS.PHASECHK.TRANS64.TRYWAIT P0, [UR8+0x68], R2 ;  /* 0x00006802ff0075a7 */ /* 0x0002a20008001108 */
[----:B------:R-:W-:Y:S02]  /*17c0*/  USHF.L.U32 UR35, UR35, 0x6, URZ ;  /* 0x0000000623237899 */ /* 0x000fe400080006ff */
[----:B------:R-:W-:Y:S01]  /*17d0*/  USHF.L.U32 UR11, UR11, 0x6, URZ ;  /* 0x000000060b0b7899 */ /* 0x000fe200080006ff */
[----:B------:R-:W-:Y:S11]  /*17e0*/  BRA.U !UP0, `(.L_x_21) ;  /* 0x0000000108a47547 */ /* 0x000ff6000b800000 */
[----:B------:R-:W-:Y:S01]  /*17f0*/  UMOV UR16, URZ ;  /* 0x000000ff00107c82 */ /* 0x000fe20008000000 */
[----:B------:R-:W-:-:S05]  /*1800*/  UMOV UR17, UR6 ;  /* 0x0000000600117c82 */ /* 0x000fca0008000000 */
.L_x_26:
[----:B-1----:R-:W-:Y:S01]  /*1810*/  ULEA UR33, UR17, UR4, 0x3 ;  /* 0x0000000411217291 */ /* 0x002fe2000f8e18ff */
[----:B--2---:R-:W-:Y:S01]  /*1820*/  @!P5 MOV R3, 0x4000 ;  /* 0x000040000003d802 */ /* 0x004fe20000000f00 */
[----:B--2---:R-:W-:Y:S10]  /*1830*/  @P0 BRA `(.L_x_22) ;  /* 0x00000000000c0947 */ /* 0x004ff40003800000 */
[----:B------:R-:W-:-:S04]  /*1840*/  SHF.L.U32 R5, R15, 0x1f, RZ ;  /* 0x0000001f0f057819 */ /* 0x000fc800000006ff */
[----:B------:R-:W2:Y:S02]  /*1850*/  SYNCS.PHASECHK.TRANS64.TRYWAIT P0, [UR33+0x68], R5 ;  /* 0x00006805ff0075a7 */ /* 0x000ea40008001121 */
[----:B--2---:R-:W-:Y:S05]  /*1860*/  @!P0 BRA `(.L_x_23) ;  /* 0x0000004c00e88947 */ /* 0x004fea0003800000 */
.L_x_22:
[----:B------:R2:W-:Y:S01]  /*1870*/  @!P5 SYNCS.ARRIVE.TRANS64 RZ, [UR33], R3 ;  /* 0x00000003ffffd9a7 */ /* 0x0005e20008000021 */
[----:B------:R-:W-:Y:S04]  /*1880*/  BSSY.RECONVERGENT B0, `(.L_x_24) ;  /* 0x0000003000007945 */ /* 0x000fe80003800200 */
[----:B------:R-:W-:Y:S05]  /*1890*/  @P4 BRA `(.L_x_25) ;  /* 0x0000000000044947 */ /* 0x000fea0003800000 */
[----:B------:R-:W-:Y:S05]  /*18a0*/  BPT.TRAP 0x1 ;  /* 0x000000040000795c */ /* 0x000fea0000300000 */
.L_x_25:
[----:B------:R-:W-:Y:S05]  /*18b0*/  BSYNC.RECONVERGENT B0 ;  /* 0x0000000000007941 */ /* 0x000fea0003800200 */
.L_x_24:
[----:B------:R-:W-:Y:S02]  /*18c0*/  UIADD3 UR6, UPT, UPT, UR17, 0x1, URZ ;  /* 0x0000000111067890 */ /* 0x000fe4000fffe0ff */
[----:B------:R-:W-:Y:S02]  /*18d0*/  UIADD3 UR26, UP1, UPT, UR22, 0x80, URZ ;  /* 0x00000080161a7890 */ /* 0x000fe4000ff3e0ff */
[----:B------:R-:W-:Y:S02]  /*18e0*/  UISETP.NE.AND UP0, UPT, UR6, 0xd, UPT ;  /* 0x0000000d0600788c */ /* 0x000fe4000bf05270 */
[----:B------:R-:W-:Y:S02]  /*18f0*/  USHF.L.U32 UR34, UR16, 0x7, URZ ;  /* 0x0000000710227899 */ /* 0x000fe400080006ff */
[----:B------:R-:W-:Y:S02]  /*1900*/  USEL UR9, URZ, 0x1, UP0 ;  /* 0x00000001ff097887 */ /* 0x000fe40008000000 */
[----:B------:R-:W-:-:S02]  /*1910*/  USEL UR6, UR6, URZ, UP0 ;  /* 0x000000ff06067287 */ /* 0x000fc40008000000 */
[----:B------:R-:W-:Y:S02]  /*1920*/  UIADD3 UR20, UP0, UPT, UR22, 0x180, URZ ;  /* 0x0000018016147890 */ /* 0x000fe4000ff1e0ff */
[----:B------:R-:W-:Y:S01]  /*1930*/  ULEA UR8, UR6, UR4, 0x3 ;  /* 0x0000000406087291 */ /* 0x000fe2000f8e18ff */
[----:B------:R-:W-:Y:S01]  /*1940*/  LOP3.LUT R15, R15, UR9, RZ, 0x3c, !PT ;  /* 0x000000090f0f7c12 */ /* 0x000fe2000f8e3cff */
[----:B------:R-:W-:Y:S02]  /*1950*/  UIADD3.X UR27, UPT, UPT, URZ, UR23, URZ, UP1, !UPT ;  /* 0x00000017ff1b7290 */ /* 0x000fe40008ffe4ff */
[----:B------:R-:W-:Y:S01]  /*1960*/  UIADD3.X UR21, UPT, UPT, URZ, UR23, URZ, UP0, !UPT ;  /* 0x00000017ff157290 */ /* 0x000fe200087fe4ff */
[----:B-1----:R-:W-:Y:S01]  /*1970*/  SHF.L.U32 R2, R15, 0x1f, RZ ;  /* 0x0000001f0f027819 */ /* 0x002fe200000006ff */
[----:B------:R-:W-:Y:S01]  /*1980*/  UMOV UR18, 0x0 ;  /* 0x0000000000127882 */ /* 0x000fe20000000000 */
[----:B------:R-:W-:Y:S01]  /*1990*/  UMOV UR19, 0x10000000 ;  /* 0x1000000000137882 */ /* 0x000fe20000000000 */
[----:B------:R-:W-:Y:S01]  /*19a0*/  UMOV UR12, UR36 ;  /* 0x00000024000c7c82 */ /* 0x000fe20008000000 */
[----:B------:R1:W1:Y:S01]  /*19b0*/  SYNCS.PHASECHK.TRANS64.TRYWAIT P0, [UR8+0x68], R2 ;  /* 0x00006802ff0075a7 */ /* 0x0002620008001108 */
[----:B------:R-:W-:Y:S01]  /*19c0*/  ULEA UR8, UR17, UR4, 0xd ;  /* 0x0000000411087291 */ /* 0x000fe2000f8e68ff */
[----:B------:R-:W-:Y:S01]  /*19d0*/  UMOV UR9, UR33 ;  /* 0x0000002100097c82 */ /* 0x000fe20008000000 */
[----:B------:R-:W-:-:S02]  /*19e0*/  UMOV UR10, UR34 ;  /* 0x00000022000a7c82 */ /* 0x000fc40008000000 */
[----:B------:R-:W-:Y:S02]  /*19f0*/  UIADD3 UR32, UPT, UPT, UR8, 0x2400, URZ ;  /* 0x0000240008207890 */ /* 0x000fe4000fffe0ff */
[----:B------:R-:W-:Y:S02]  /*1a00*/  UIADD3 UR8, UPT, UPT, UR8, 0x1c400, URZ ;  /* 0x0001c40008087890 */ /* 0x000fe4000fffe0ff */
[----:B------:R-:W-:Y:S01]  /*1a10*/  UIADD3 UR16, UPT, UPT, UR16, 0x1, URZ ;  /* 0x0000000110107890 */ /* 0x000fe2000fffe0ff */
[----:B------:R-:W-:Y:S01]  /*1a20*/  UMOV UR24, UR5 ;  /* 0x0000000500187c82 */ /* 0x000fe20008000000 */
[----:B------:R-:W-:Y:S02]  /*1a30*/  UMOV UR17, UR6 ;  /* 0x0000000600117c82 */ /* 0x000fe40008000000 */
[----:B------:R-:W-:Y:S01]  /*1a40*/  UISETP.NE.AND UP0, UPT, UR16, UR5, UPT ;  /* 0x000000051000728c */ /* 0x000fe2000bf05270 */
[----:B------:R1:W-:Y:S02]  /*1a50*/  UTMALDG.3D [UR32], [UR26], desc[UR18] ;  /* 0x000012201a0075b4 */ /* 0x0003e40008011000 */
[----:B------:R1:W-:Y:S06]  /*1a60*/  UTMALDG.3D [UR8], [UR20], desc[UR18] ;  /* 0x00001208140075b4 */ /* 0x0003ec0008011000 */
[----:B------:R-:W-:Y:S05]  /*1a70*/  BRA.U UP0, `(.L_x_26) ;  /* 0xfffffffd00647547 */ /* 0x000fea000b83ffff */
.L_x_21:
[----:B-1----:R-:W-:Y:S01]  /*1a80*/  ULEA UR8, UR6, UR4, 0x3 ;  /* 0x0000000406087291 */ /* 0x002fe2000f8e18ff */
[----:B------:R-:W-:Y:S01]  /*1a90*/  SHF.L.U32 R2, R15, 0x1f, RZ ;  /* 0x0000001f0f027819 */ /* 0x000fe200000006ff */
[----:B------:R-:W-:Y:S01]  /*1aa0*/  @!P1 SYNCS.ARRIVE.TRANS64.A1T0 RZ, [UR4+0xe8], RZ ;  /* 0x0000e8ffffff99a7 */ /* 0x000fe20008100004 */
[----:B------:R-:W-:-:S06]  /*1ab0*/  UISETP.GT.AND UP0, UPT, UR15, UR14, UPT ;  /* 0x0000000e0f00728c */ /* 0x000fcc000bf04270 */
[----:B--2---:R1:W2:Y:S03]  /*1ac0*/  SYNCS.PHASECHK.TRANS64.TRYWAIT P0, [UR8+0x68], R2 ;  /* 0x00006802ff0075a7 */ /* 0x0042a60008001108 */
[----:B------:R-:W-:Y:S05]  /*1ad0*/  BRA.U !UP0, `(.L_x_27) ;  /* 0x0000000108a87547 */ /* 0x000fea000b800000 */
[----:B------:R-:W-:Y:S01]  /*1ae0*/  UIADD3 UR21, UPT, UPT, UR7, UR24, URZ ;  /* 0x0000001807157290 */ /* 0x000fe2000fffe0ff */
[----:B------:R-:W-:-:S11]  /*1af0*/  UMOV UR25, UR6 ;  /* 0x0000000600197c82 */ /* 0x000fd60008000000 */
.L_x_32:
[----:B-1----:R-:W-:Y:S01]  /*1b00*/  ULEA UR17, UR25, UR4, 0x3 ;  /* 0x0000000419117291 */ /* 0x002fe2000f8e18ff */
[----:B--2---:R-:W-:Y:S01]  /*1b10*/  @!P5 MOV R3, 0x4000 ;  /* 0x000040000003d802 */ /* 0x004fe20000000f00 */
[----:B--2---:R-:W-:Y:S10]  /*1b20*/  @P0 BRA `(.L_x_28) ;  /* 0x00000000000c0947 */ /* 0x004ff40003800000 */
[----:B------:R-:W-:-:S04]  /*1b30*/  SHF.L.U32 R5, R15, 0x1f, RZ ;  /* 0x0000001f0f057819 */ /* 0x000fc800000006ff */
[----:B------:R-:W2:Y:S02]  /*1b40*/  SYNCS.PHASECHK.TRANS64.TRYWAIT P0, [UR17+0x68], R5 ;  /* 0x00006805ff0075a7 */ /* 0x000ea40008001111 */
[----:B--2---:R-:W-:Y:S05]  /*1b50*/  @!P0 BRA `(.L_x_29) ;  /* 0x0000004c00448947 */ /* 0x004fea0003800000 */
.L_x_28:
[----:B------:R2:W-:Y:S01]  /*1b60*/  @!P5 SYNCS.ARRIVE.TRANS64 RZ, [UR17], R3 ;  /* 0x00000003ffffd9a7 */ /* 0x0005e20008000011 */
[----:B------:R-:W-:Y:S04]  /*1b70*/  BSSY.RECONVERGENT B0, `(.L_x_30) ;  /* 0x0000003000007945 */ /* 0x000fe80003800200 */
[----:B------:R-:W-:Y:S05]  /*1b80*/  @P4 BRA `(.L_x_31) ;  /* 0x0000000000044947 */ /* 0x000fea0003800000 */
[----:B------:R-:W-:Y:S05]  /*1b90*/  BPT.TRAP 0x1 ;  /* 0x000000040000795c */ /* 0x000fea0000300000 */
.L_x_31:
[----:B------:R-:W-:Y:S05]  /*1ba0*/  BSYNC.RECONVERGENT B0 ;  /* 0x0000000000007941 */ /* 0x000fea0003800200 */
.L_x_30:
        /* <DEDUP_REMOVED lines=20> */
[----:B------:R-:W-:Y:S01]  /*1cf0*/  UIADD3 UR8, UPT, UPT, UR8, 0x1c400, URZ ;  /* 0x0001c40008087890 */ /* 0x000fe2000fffe0ff */
[----:B------:R-:W-:Y:S01]  /*1d00*/  UMOV UR9, UR17 ;  /* 0x0000001100097c82 */ /* 0x000fe20008000000 */
[----:B------:R-:W-:Y:S01]  /*1d10*/  UMOV UR10, UR18 ;  /* 0x00000012000a7c82 */ /* 0x000fe20008000000 */
[----:B------:R-:W-:Y:S01]  /*1d20*/  UIADD3 UR24, UPT, UPT, UR24, 0x1, URZ ;  /* 0x0000000118187890 */ /* 0x000fe2000fffe0ff */
[----:B------:R-:W-:-:S03]  /*1d30*/  UMOV UR25, UR6 ;  /* 0x0000000600197c82 */ /* 0x000fc60008000000 */
[----:B------:R1:W-:Y:S01]  /*1d40*/  UTMALDG.3D [UR16], [UR30], desc[UR26] ;  /* 0x00001a101e0075b4 */ /* 0x0003e20008011000 */
[----:B------:R-:W-:Y:S01]  /*1d50*/  UISETP.NE.AND UP0, UPT, UR24, UR21, UPT ;  /* 0x000000151800728c */ /* 0x000fe2000bf05270 */
[----:B------:R1:W-:Y:S08]  /*1d60*/  UTMALDG.3D [UR8], [UR28], desc[UR26] ;  /* 0x00001a081c0075b4 */ /* 0x0003f00008011000 */
[----:B------:R-:W-:Y:S05]  /*1d70*/  BRA.U UP0, `(.L_x_32) ;  /* 0xfffffffd00607547 */ /* 0x000fea000b83ffff */
.L_x_27:
[C---:B-1----:R-:W-:Y:S01]  /*1d80*/  LEA R2, R14.reuse, UR4, 0x3 ;  /* 0x000000040e027c11 */ /* 0x042fe2000f8e18ff */
[----:B------:R-:W-:Y:S01]  /*1d90*/  NOP ;  /* 0x0000000000007918 */ /* 0x000fe20000000000 */
[----:B--2---:R-:W-:Y:S02]  /*1da0*/  SHF.L.U32 R3, R13, 0x1f, RZ ;  /* 0x0000001f0d037819 */ /* 0x004fe400000006ff */
[----:B------:R-:W-:Y:S02]  /*1db0*/  LEA R4, R14, UR4, 0x4 ;  /* 0x000000040e047c11 */ /* 0x000fe4000f8e20ff */
[----:B------:R-:W1:Y:S02]  /*1dc0*/  SYNCS.PHASECHK.TRANS64.TRYWAIT P0, [R2+URZ+0xf0], R3 ;  /* 0x0000f003020075a7 */ /* 0x000e6400080011ff */
[----:B-1----:R-:W-:Y:S05]  /*1dd0*/  @!P0 BRA `(.L_x_33) ;  /* 0x0000004800bc8947 */ /* 0x002fea0003800000 */
.L_x_108:
[----:B------:R-:W2:Y:S01]  /*1de0*/  LDS.128 R4, [R4+0x180] ;  /* 0x0001800004047984 */ /* 0x000ea20000000c00 */
[----:B---3--:R-:W-:Y:S01]  /*1df0*/  ISETP.GE.AND P0, PT, R40, 0x1, PT ;  /* 0x000000012800780c */ /* 0x008fe20003f06270 */
[----:B-1----:R-:W-:Y:S01]  /*1e00*/  VIADD R2, R2, 0x100 ;  /* 0x0000010002027836 */ /* 0x002fe20000000000 */
[----:B------:R-:W-:Y:S01]  /*1e10*/  @!PT LDS RZ, [RZ] ;  /* 0x00000000fffff984 */ /* 0x000fe20000000800 */
[----:B------:R-:W-:Y:S01]  /*1e20*/  @!PT LDS RZ, [RZ] ;  /* 0x00000000fffff984 */ /* 0x000fe20000000800 */
[----:B------:R-:W-:Y:S01]  /*1e30*/  @!PT LDS RZ, [RZ] ;  /* 0x00000000fffff984 */ /* 0x000fe20000000800 */
[----:B------:R-:W-:Y:S01]  /*1e40*/  @!PT LDS RZ, [RZ] ;  /* 0x00000000fffff984 */ /* 0x000fe20000000800 */
[----:B------:R1:W-:Y:S06]  /*1e50*/  MEMBAR.ALL.CTA ;  /* 0x0000000000007992 */ /* 0x0003ec0000008000 */
[----:B-1----:R-:W1:Y:S01]  /*1e60*/  FENCE.VIEW.ASYNC.S ;  /* 0x00000000000073c6 */ /* 0x002e620000000000 */
[----:B------:R-:W-:-:S04]  /*1e70*/  PRMT R2, RZ, 0x654, R2 ;  /* 0x00000654ff027816 */ /* 0x000fc80000000002 */
[----:B-1----:R1:W-:Y:S01]  /*1e80*/  SYNCS.ARRIVE.TRANS64.RED.A1T0 RZ, [R2+URZ], RZ ;  /* 0x000000ff02ff79a7 */ /* 0x0023e200081004ff */
[----:B--2---:R-:W-:-:S13]  /*1e90*/  LOP3.LUT P2, RZ, R6, 0x1, RZ, 0xc0, !PT ;  /* 0x0000000106ff7812 */ /* 0x004fda000784c0ff */
[----:B------:R-:W-:Y:S01]  /*1ea0*/  @P2 SHF.R.U32.HI R3, RZ, 0x10, R5 ;  /* 0x00000010ff032819 */ /* 0x000fe20000011605 */
[----:B------:R-:W-:Y:S01]  /*1eb0*/  VOTEU.ANY UP0, P2 ;  /* 0x0000000000ff7886 */ /* 0x000fe20001000100 */
[----:B------:R-:W-:Y:S02]  /*1ec0*/  @P2 MOV R11, R4 ;  /* 0x00000004000b2202 */ /* 0x000fe40000000f00 */
[----:B------:R-:W-:Y:S02]  /*1ed0*/  @P2 R2UR.BROADCAST UR8, R3 ;  /* 0x00000000030822ca */ /* 0x000fe400008e0000 */
[----:B------:R-:W-:-:S11]  /*1ee0*/  @P2 LOP3.LUT R8, R5, 0xffff, RZ, 0xc0, !PT ;  /* 0x0000ffff05082812 */ /* 0x000fd600078ec0ff */
[----:B------:R-:W-:Y:S01]  /*1ef0*/  @UP0 UMOV UR36, UR8 ;  /* 0x0000000800240c82 */ /* 0x000fe20008000000 */
[----:B-1----:R-:W-:Y:S05]  /*1f00*/  @!P0 BRA `(.L_x_34) ;  /* 0x0000000000b88947 */ /* 0x002fea0003800000 */
[----:B------:R-:W4:Y:S01]  /*1f10*/  LDC.64 R4, c[0x0][0xb18] ;  /* 0x0002c600ff047b82 */ /* 0x000f220000000a00 */
[----:B------:R-:W-:-:S07]  /*1f20*/  ISETP.NE.AND P3, PT, R40, 0x1, PT ;  /* 0x000000012800780c */ /* 0x000fce0003f65270 */
[----:B------:R-:W1:Y:S08]  /*1f30*/  LDC.64 R6, c[0x0][0xb10] ;  /* 0x0002c400ff067b82 */ /* 0x000e700000000a00 */
[----:B------:R-:W2:Y:S08]  /*1f40*/  LDC R16, c[0x0][0xb20] ;  /* 0x0002c800ff107b82 */ /* 0x000eb00000000800 */
[----:B------:R-:W3:Y:S01]  /*1f50*/  LDC R18, c[0x0][0xb0c] ;  /* 0x0002c300ff127b82 */ /* 0x000ee20000000800 */
[----:B----4-:R-:W-:Y:S01]  /*1f60*/  IMAD.HI.U32 R17, R0, R5, RZ ;  /* 0x0000000500117227 */ /* 0x010fe200078e00ff */
[----:B------:R-:W-:-:S03]  /*1f70*/  ISETP.NE.AND P0, PT, R4, 0x1, PT ;  /* 0x000000010400780c */ /* 0x000fc60003f05270 */
[----:B------:R-:W-:-:S03]  /*1f80*/  IMAD.HI.U32 R5, R8, R5, RZ ;  /* 0x0000000508057227 */ /* 0x000fc600078e00ff */
[----:B------:R-:W4:Y:S01]  /*1f90*/  LDC.64 R2, c[0x0][0xb28] ;  /* 0x0002ca00ff027b82 */ /* 0x000f220000000a00 */
[----:B-1----:R-:W-:-:S04]  /*1fa0*/  IMAD.HI.U32 R20, R9, R6, RZ ;  /* 0x0000000609147227 */ /* 0x002fc800078e00ff */
[----:B------:R-:W-:Y:S01]  /*1fb0*/  IMAD.HI.U32 R22, R11, R6, RZ ;  /* 0x000000060b167227 */ /* 0x000fe200078e00ff */
[----:B------:R-:W-:Y:S02]  /*1fc0*/  SHF.R.U32.HI R20, RZ, R7, R20 ;  /* 0x00000007ff147219 */ /* 0x000fe40000011614 */
[-C--:B--2---:R-:W-:Y:S02]  /*1fd0*/  SHF.R.U32.HI R17, RZ, R16.reuse, R17 ;  /* 0x00000010ff117219 */ /* 0x084fe40000011611 */
[----:B------:R-:W-:Y:S02]  /*1fe0*/  SHF.R.U32.HI R5, RZ, R16, R5 ;  /* 0x00000010ff057219 */ /* 0x000fe40000011605 */
[----:B------:R-:W-:Y:S02]  /*1ff0*/  SEL R17, R0, R17, !P0 ;  /* 0x0000001100117207 */ /* 0x000fe40004000000 */
[----:B------:R-:W-:Y:S02]  /*2000*/  SHF.R.U32.HI R22, RZ, R7, R22 ;  /* 0x00000007ff167219 */ /* 0x000fe40000011616 */
[----:B---3--:R-:W-:-:S02]  /*2010*/  ISETP.NE.AND P1, PT, R18, 0x1, PT ;  /* 0x000000011200780c */ /* 0x008fc40003f25270 */
[----:B------:R-:W-:Y:S02]  /*2020*/  SEL R5, R8, R5, !P0 ;  /* 0x0000000508057207 */ /* 0x000fe40004000000 */
[----:B------:R-:W-:Y:S02]  /*2030*/  SEL R19, R9, R20, !P1 ;  /* 0x0000001409137207 */ /* 0x000fe40004800000 */
[----:B------:R-:W-:Y:S01]  /*2040*/  SEL R7, R11, R22, !P1 ;  /* 0x000000160b077207 */ /* 0x000fe20004800000 */
[----:B----4-:R-:W-:-:S04]  /*2050*/  IMAD.HI.U32 R20, R17, R2, RZ ;  /* 0x0000000211147227 */ /* 0x010fc800078e00ff */
[----:B------:R-:W-:Y:S01]  /*2060*/  IMAD.HI.U32 R6, R19, R2, RZ ;  /* 0x0000000213067227 */ /* 0x000fe200078e00ff */
[----:B------:R-:W-:-:S04]  /*2070*/  @P3 SHF.R.U32.HI R17, RZ, R3, R20 ;  /* 0x00000003ff113219 */ /* 0x000fc80000011614 */
[----:B------:R-:W-:Y:S01]  /*2080*/  @P3 SHF.R.U32.HI R19, RZ, R3, R6 ;  /* 0x00000003ff133219 */ /* 0x000fe20000011606 */
[----:B------:R-:W-:-:S04]  /*2090*/  IMAD R17, R40, R17, RZ ;  /* 0x0000001128117224 */ /* 0x000fc800078e02ff */
[----:B------:R-:W-:Y:S01]  /*20a0*/  IMAD R6, R40, R19, RZ ;  /* 0x0000001328067224 */ /* 0x000fe200078e02ff */
[C---:B------:R-:W-:Y:S02]  /*20b0*/  ISETP.GE.AND P0, PT, R5.reuse, R17, PT ;  /* 0x000000110500720c */ /* 0x040fe40003f06270 */
[----:B------:R-:W-:Y:S02]  /*20c0*/  IADD3 R17, PT, PT, -R5, RZ, RZ ;  /* 0x000000ff05117210 */ /* 0x000fe40007ffe1ff */
[----:B------:R-:W-:Y:S01]  /*20d0*/  ISETP.GE.OR P0, PT, R7, R6, P0 ;  /* 0x000000060700720c */ /* 0x000fe20000706670 */
[----:B------:R-:W-:-:S04]  /*20e0*/  IMAD.HI.U32 R6, R5, R2, RZ ;  /* 0x0000000205067227 */ /* 0x000fc800078e00ff */
[----:B------:R-:W-:Y:S01]  /*20f0*/  IMAD R8, R4, R17, R8 ;  /* 0x0000001104087224 */ /* 0x000fe200078e0208 */
[----:B------:R-:W-:-:S04]  /*2100*/  SHF.R.U32.HI R6, RZ, R3, R6 ;  /* 0x00000003ff067219 */ /* 0x000fc80000011606 */
[----:B------:R-:W-:-:S03]  /*2110*/  SEL R6, R5, R6, !P3 ;  /* 0x0000000605067207 */ /* 0x000fc60005800000 */
[----:B------:R-:W-:-:S04]  /*2120*/  @!P0 IMAD.HI.U32 R16, R7, R2, RZ ;  /* 0x0000000207108227 */ /* 0x000fc800078e00ff */
[----:B------:R-:W-:Y:S01]  /*2130*/  IMAD.MOV R2, RZ, RZ, -R6 ;  /* 0x000000ffff027224 */ /* 0x000fe200078e0a06 */
[----:B------:R-:W-:-:S03]  /*2140*/  @!P0 SHF.R.U32.HI R16, RZ, R3, R16 ;  /* 0x00000003ff108219 */ /* 0x000fc60000011610 */
[----:B------:R-:W-:Y:S01]  /*2150*/  IMAD R2, R40, R2, R5 ;  /* 0x0000000228027224 */ /* 0x000fe200078e0205 */
[----:B------:R-:W-:-:S05]  /*2160*/  @!P0 SEL R3, R7, R16, !P3 ;  /* 0x0000001007038207 */ /* 0x000fca0005800000 */
[--C-:B------:R-:W-:Y:S02]  /*2170*/  @!P0 IMAD.IADD R6, R6, 0x1, -R3.reuse ;  /* 0x0000000106068824 */ /* 0x100fe400078e0a03 */
[----:B------:R-:W-:Y:S01]  /*2180*/  @!P0 IMAD R3, R2, R19, R3 ;  /* 0x0000001302038224 */ /* 0x000fe200078e0203 */
[----:B------:R-:W-:Y:S01]  /*2190*/  IADD3 R2, PT, PT, -R7, RZ, RZ ;  /* 0x000000ff07027210 */ /* 0x000fe20007ffe1ff */
[----:B------:R-:W-:Y:S02]  /*21a0*/  @!P0 IMAD R5, R40, R6, R7 ;  /* 0x0000000628058224 */ /* 0x000fe400078e0207 */
[----:B------:R-:W-:Y:S02]  /*21b0*/  @!P0 IMAD.MOV.U32 R7, RZ, RZ, R3 ;  /* 0x000000ffff078224 */ /* 0x000fe400078e0003 */
[----:B------:R-:W-:Y:S02]  /*21c0*/  IMAD R2, R18, R2, R11 ;  /* 0x0000000212027224 */ /* 0x000fe400078e020b */
[----:B------:R-:W-:-:S02]  /*21d0*/  IMAD R8, R5, R4, R8 ;  /* 0x0000000405087224 */ /* 0x000fc400078e0208 */
[----:B------:R-:W-:Y:S02]  /*21e0*/  IMAD R11, R7, R18, R2 ;  /* 0x00000012070b7224 */ /* 0x000fe400078e0202 */
.L_x_34:
[----:B------:R-:W1:Y:S02]  /*21f0*/  LDCU UR8, c[0x0][0xb30] ;  /* 0x00016600ff0877ac */ /* 0x000e640008000800 */
[----:B-1----:R-:W-:-:S09]  /*2200*/  UISETP.NE.AND UP0, UPT, UR8, 0x1, UPT ;  /* 0x000000010800788c */ /* 0x002fd2000bf05270 */
[----:B------:R-:W-:Y:S05]  /*2210*/  BRA.U UP0, `(.L_x_35) ;  /* 0x0000000100407547 */ /* 0x000fea000b800000 */
[----:B------:R-:W1:Y:S08]  /*2220*/  LDC.64 R4, c[0x0][0xb10] ;  /* 0x0002c400ff047b82 */ /* 0x000e700000000a00 */
[----:B------:R-:W2:Y:S08]  /*2230*/  LDC.64 R2, c[0x0][0xb18] ;  /* 0x0002c600ff027b82 */ /* 0x000eb00000000a00 */
[----:B------:R-:W3:Y:S08]  /*2240*/  LDC R6, c[0x0][0xb20] ;  /* 0x0002c800ff067b82 */ /* 0x000ef00000000800 */
[----:B------:R-:W4:Y:S01]  /*2250*/  LDC R16, c[0x0][0xb0c] ;  /* 0x0002c300ff107b82 */ /* 0x000f220000000800 */
[----:B-1----:R-:W-:-:S05]  /*2260*/  IMAD.HI.U32 R4, R11, R4, RZ ;  /* 0x000000040b047227 */ /* 0x002fca00078e00ff */
[----:B------:R-:W-:Y:S01]  /*2270*/  SHF.R.U32.HI R4, RZ, R5, R4 ;  /* 0x00000005ff047219 */ /* 0x000fe20000011604 */
[----:B--2---:R-:W-:Y:S01]  /*2280*/  IMAD.HI.U32 R3, R8, R3, RZ ;  /* 0x0000000308037227 */ /* 0x004fe200078e00ff */
[----:B------:R-:W-:-:S04]  /*2290*/  ISETP.NE.AND P0, PT, R2, 0x1, PT ;  /* 0x000000010200780c */ /* 0x000fc80003f05270 */
[----:B---3--:R-:W-:-:S04]  /*22a0*/  SHF.R.U32.HI R3, RZ, R6, R3 ;  /* 0x00000006ff037219 */ /* 0x008fc80000011603 */
[----:B------:R-:W-:Y:S02]  /*22b0*/  SEL R3, R8, R3, !P0 ;  /* 0x0000000308037207 */ /* 0x000fe40004000000 */
[----:B----4-:R-:W-:-:S04]  /*22c0*/  ISETP.NE.AND P1, PT, R16, 0x1, PT ;  /* 0x000000011000780c */ /* 0x010fc80003f25270 */
[----:B------:R-:W-:-:S05]  /*22d0*/  SEL R4, R11, R4, !P1 ;  /* 0x000000040b047207 */ /* 0x000fca0004800000 */
[----:B------:R-:W-:Y:S02]  /*22e0*/  IMAD.IADD R5, R3, 0x1, -R4 ;  /* 0x0000000103057824 */ /* 0x000fe400078e0a04 */
[----:B------:R-:W-:Y:S02]  /*22f0*/  IMAD.IADD R3, R4, 0x1, -R3 ;  /* 0x0000000104037824 */ /* 0x000fe400078e0a03 */
[----:B------:R-:W-:Y:S02]  /*2300*/  IMAD R11, R5, R16, R11 ;  /* 0x00000010050b7224 */ /* 0x000fe400078e020b */
[----:B------:R-:W-:-:S07]  /*2310*/  IMAD R8, R3, R2, R8 ;  /* 0x0000000203087224 */ /* 0x000fce00078e0208 */
.L_x_35:
[----:B------:R-:W-:Y:S01]  /*2320*/  VIADD R14, R14, 0x1 ;  /* 0x000000010e0e7836 */ /* 0x000fe20000000000 */
[----:B------:R-:W-:Y:S01]  /*2330*/  PLOP3.LUT P1, PT, PT, PT, PT, 0x80, 0x8 ;  /* 0x000000000008781c */ /* 0x000fe20003f2f070 */
[----:B------:R-:W-:Y:S02]  /*2340*/  IMAD.IADD R97, R11, 0x1, R90 ;  /* 0x000000010b617824 */ /* 0x000fe400078e025a */
[----:B------:R-:W-:Y:S01]  /*2350*/  IMAD.IADD R91, R8, 0x1, R79 ;  /* 0x00000001085b7824 */ /* 0x000fe200078e024f */
[----:B------:R-:W-:-:S04]  /*2360*/  ISETP.NE.AND P0, PT, R14, 0x2, PT ;  /* 0x000000020e00780c */ /* 0x000fc80003f05270 */
[----:B------:R-:W-:Y:S02]  /*2370*/  SEL R2, RZ, 0x1, P0 ;  /* 0x00000001ff027807 */ /* 0x000fe40000000000 */
[----:B------:R-:W-:Y:S02]  /*2380*/  SEL R14, R14, RZ, P0 ;  /* 0x000000ff0e0e7207 */ /* 0x000fe40000000000 */
[----:B------:R-:W-:Y:S01]  /*2390*/  LOP3.LUT R13, R13, R2, RZ, 0x3c, !PT ;  /* 0x000000020d0d7212 */ /* 0x000fe200078e3cff */
[----:B------:R-:W-:Y:S06]  /*23a0*/  @P2 BRA `(.L_x_36) ;  /* 0xfffffff000a02947 */ /* 0x000fec000383ffff */
[----:B------:R-:W-:Y:S01]  /*23b0*/  UIADD3 UR4, UPT, UPT, UR4, 0x68, URZ ;  /* 0x0000006804047890 */ /* 0x000fe2000fffe0ff */
[----:B------:R-:W-:-:S03]  /*23c0*/  SHF.L.U32 R3, R15, 0x1f, RZ ;  /* 0x0000001f0f037819 */ /* 0x000fc600000006ff */
[----:B------:R-:W-:-:S09]  /*23d0*/  ULEA UR5, UR6, UR4, 0x3 ;  /* 0x0000000406057291 */ /* 0x000fd2000f8e18ff */
[----:B------:R-:W1:Y:S02]  /*23e0*/  SYNCS.PHASECHK.TRANS64.TRYWAIT P0, [UR5], R3 ;  /* 0x00000003ff0075a7 */ /* 0x000e640008001105 */
[----:B-1----:R-:W-:Y:S05]  /*23f0*/  @!P0 BRA `(.L_x_37) ;  /* 0x0000004400488947 */ /* 0x002fea0003800000 */
.L_x_110:
[----:B------:R-:W-:-:S04]  /*2400*/  UIADD3 UR6, UPT, UPT, UR6, 0x1, URZ ;  /* 0x0000000106067890 */ /* 0x000fc8000fffe0ff */
[----:B------:R-:W-:-:S04]  /*2410*/  UISETP.NE.AND UP0, UPT, UR6, 0xd, UPT ;  /* 0x0000000d0600788c */ /* 0x000fc8000bf05270 */
[----:B------:R-:W-:Y:S02]  /*2420*/  USEL UR7, URZ, 0x1, UP0 ;  /* 0x00000001ff077887 */ /* 0x000fe40008000000 */
[----:B------:R-:W-:-:S04]  /*2430*/  USEL UR6, UR6, URZ, UP0 ;  /* 0x000000ff06067287 */ /* 0x000fc80008000000 */
[----:B------:R-:W-:Y:S01]  /*2440*/  ULEA UR5, UR6, UR4, 0x3 ;  /* 0x0000000406057291 */ /* 0x000fe2000f8e18ff */
[----:B------:R-:W-:-:S04]  /*2450*/  LOP3.LUT R2, R15, UR7, RZ, 0x3c, !PT ;  /* 0x000000070f027c12 */ /* 0x000fc8000f8e3cff */
[----:B-1----:R-:W-:-:S04]  /*2460*/  SHF.L.U32 R3, R2, 0x1f, RZ ;  /* 0x0000001f02037819 */ /* 0x002fc800000006ff */
[----:B------:R-:W1:Y:S02]  /*2470*/  SYNCS.PHASECHK.TRANS64.TRYWAIT P0, [UR5], R3 ;  /* 0x00000003ff0075a7 */ /* 0x000e640008001105 */
[----:B-1----:R-:W-:Y:S05]  /*2480*/  @!P0 BRA `(.L_x_38) ;  /* 0x00000044003c8947 */ /* 0x002fea0003800000 */
.L_x_112:
        /* <DEDUP_REMOVED lines=9> */
.L_x_114:
        /* <DEDUP_REMOVED lines=9> */
.L_x_116:
        /* <DEDUP_REMOVED lines=9> */
.L_x_118:
        /* <DEDUP_REMOVED lines=9> */
.L_x_120:
        /* <DEDUP_REMOVED lines=9> */
.L_x_122:
        /* <DEDUP_REMOVED lines=9> */
.L_x_124:
        /* <DEDUP_REMOVED lines=9> */
.L_x_126:
        /* <DEDUP_REMOVED lines=9> */
.L_x_128:
        /* <DEDUP_REMOVED lines=9> */
.L_x_130:
        /* <DEDUP_REMOVED lines=9> */
.L_x_132:
[----:B------:R-:W-:-:S04]  /*2a30*/  UIADD3 UR6, UPT, UPT, UR6, 0x1, URZ ;  /* 0x0000000106067890 */ /* 0x000fc8000fffe0ff */
[----:B------:R-:W-:-:S04]  /*2a40*/  UISETP.NE.AND UP0, UPT, UR6, 0xd, UPT ;  /* 0x0000000d0600788c */ /* 0x000fc8000bf05270 */
[----:B------:R-:W-:Y:S02]  /*2a50*/  USEL UR5, URZ, 0x1, UP0 ;  /* 0x00000001ff057887 */ /* 0x000fe40008000000 */
[----:B------:R-:W-:-:S04]  /*2a60*/  USEL UR6, UR6, URZ, UP0 ;  /* 0x000000ff06067287 */ /* 0x000fc80008000000 */
[----:B------:R-:W-:Y:S01]  /*2a70*/  ULEA UR6, UR6, UR4, 0x3 ;  /* 0x0000000406067291 */ /* 0x000fe2000f8e18ff */
[----:B-1----:R-:W-:-:S04]  /*2a80*/  LOP3.LUT R3, R2, UR5, RZ, 0x3c, !PT ;  /* 0x0000000502037c12 */ /* 0x002fc8000f8e3cff */
[----:B------:R-:W-:Y:S01]  /*2a90*/  SHF.L.U32 R3, R3, 0x1f, RZ ;  /* 0x0000001f03037819 */ /* 0x000fe200000006ff */
[----:B----4-:R-:W-:-:S07]  /*2aa0*/  IMAD.U32 R0, RZ, RZ, UR6 ;  /* 0x00000006ff007e24 */ /* 0x010fce000f8e00ff */
.L_x_49:
[----:B-1----:R1:W2:Y:S02]  /*2ab0*/  SYNCS.PHASECHK.TRANS64.TRYWAIT P0, [R0+URZ], R3 ;  /* 0x00000003000075a7 */ /* 0x0022a400080011ff */
[----:B--2---:R-:W-:Y:S05]  /*2ac0*/  @!P0 NANOSLEEP.SYNCS 0x989680 ;  /* 0x009896800000895d */ /* 0x004fea0003900000 */
[----:B------:R-:W2:Y:S02]  /*2ad0*/  @!P0 SYNCS.PHASECHK.TRANS64 P0, [R0+URZ], R3 ;  /* 0x00000003000085a7 */ /* 0x000ea400080010ff */
[----:B--2---:R-:W-:Y:S05]  /*2ae0*/  @P0 EXIT ;  /* 0x000000000000094d */ /* 0x004fea0003800000 */
[----:B------:R-:W-:Y:S05]  /*2af0*/  BRA `(.L_x_49) ;  /* 0xfffffffc00ec7947 */ /* 0x000fea000383ffff */
.L_x_18:
[----:B------:R-:W-:-:S04]  /*2b00*/  UISETP.NE.AND UP1, UPT, UR37, URZ, UPT ;  /* 0x000000ff2500728c */ /* 0x000fc8000bf25270 */
[----:B------:R-:W-:-:S09]  /*2b10*/  UISETP.NE.OR UP1, UPT, UR8, 0x1, UP1 ;  /* 0x000000010800788c */ /* 0x000fd20008f25670 */
[----:B------:R-:W-:Y:S05]  /*2b20*/  BRA.U UP1, `(.L_x_50) ;  /* 0x0000000501487547 */ /* 0x000fea000b800000 */
[----:B------:R-:W-:Y:S01]  /*2b30*/  ISETP.NE.AND P2, PT, R2, RZ, PT ;  /* 0x000000ff0200720c */ /* 0x000fe20003f45270 */
[----:B------:R-:W-:Y:S01]  /*2b40*/  IMAD.MOV.U32 R12, RZ, RZ, 0x1 ;  /* 0x00000001ff0c7424 */ /* 0x000fe200078e00ff */
[----:B------:R-:W-:Y:S02]  /*2b50*/  CS2R R10, SRZ ;  /* 0x00000000000a7805 */ /* 0x000fe4000001ff00 */
[----:B------:R-:W-:Y:S01]  /*2b60*/  CS2R R8, SRZ ;  /* 0x0000000000087805 */ /* 0x000fe2000001ff00 */
[----:B------:R-:W-:Y:S01]  /*2b70*/  UMOV UR4, 0x400 ;  /* 0x0000040000047882 */ /* 0x000fe20000000000 */
[----:B------:R-:W-:Y:S01]  /*2b80*/  UMOV UR6, URZ ;  /* 0x000000ff00067c82 */ /* 0x000fe20008000000 */
[----:B------:R-:W-:-:S12]  /*2b90*/  ULEA UR37, UR37, UR4, 0x18 ;  /* 0x0000000425257291 */ /* 0x000fd8000f8ec0ff */
.L_x_54:
[----:B------:R-:W-:Y:S02]  /*2ba0*/  LEA R0, R8, UR37, 0x3 ;  /* 0x0000002508007c11 */ /* 0x000fe4000f8e18ff */
[----:B------:R-:W-:-:S03]  /*2bb0*/  SHF.L.U32 R5, R9, 0x1f, RZ ;  /* 0x0000001f09057819 */ /* 0x000fc600000006ff */
[----:B------:R-:W-:Y:S01]  /*2bc0*/  VIADD R4, R0, 0x160 ;  /* 0x0000016000047836 */ /* 0x000fe20000000000 */
[----:B------:R-:W1:Y:S02]  /*2bd0*/  SYNCS.PHASECHK.TRANS64.TRYWAIT P0, [R0+URZ+0x150], R5 ;  /* 0x00015005000075a7 */ /* 0x000e6400080011ff */
[----:B-1----:R-:W-:Y:S05]  /*2be0*/  @!P0 BRA `(.L_x_51) ;  /* 0x00000040006c8947 */ /* 0x002fea0003800000 */
.L_x_133:
[----:B------:R-:W-:Y:S01]  /*2bf0*/  ULEA UR5, UR6, UR37, 0x3 ;  /* 0x0000002506057291 */ /* 0x000fe2000f8e18ff */
[----:B------:R-:W-:Y:S02]  /*2c00*/  PRMT R4, RZ, 0x654, R4 ;  /* 0x00000654ff047816 */ /* 0x000fe40000000004 */
[----:B-1----:R-:W-:Y:S01]  /*2c10*/  SHF.L.U32 R5, R12, 0x1f, RZ ;  /* 0x0000001f0c057819 */ /* 0x002fe200000006ff */
[----:B------:R-:W-:Y:S01]  /*2c20*/  UIADD3 UR4, UPT, UPT, UR5, 0xf0, URZ ;  /* 0x000000f005047890 */ /* 0x000fe2000fffe0ff */
[----:B------:R1:W-:Y:S05]  /*2c30*/  SYNCS.ARRIVE.TRANS64.RED.A1T0 RZ, [R4+URZ], RZ ;  /* 0x000000ff04ff79a7 */ /* 0x0003ea00081004ff */
[----:B------:R-:W-:Y:S01]  /*2c40*/  IMAD.U32 R7, RZ, RZ, UR4 ;  /* 0x00000004ff077e24 */ /* 0x000fe2000f8e00ff */
[----:B------:R-:W2:Y:S04]  /*2c50*/  SYNCS.PHASECHK.TRANS64.TRYWAIT P0, [UR5+0x100], R5 ;  /* 0x00010005ff0075a7 */ /* 0x000ea80008001105 */
[----:B------:R-:W-:Y:S01]  /*2c60*/  PRMT R6, R2, 0x654, R7 ;  /* 0x0000065402067816 */ /* 0x000fe20000000007 */
[----:B-1----:R-:W-:Y:S01]  /*2c70*/  @!P2 IMAD.MOV.U32 R4, RZ, RZ, 0x10 ;  /* 0x00000010ff04a424 */ /* 0x002fe200078e00ff */
[----:B--2---:R-:W-:Y:S06]  /*2c80*/  @!P0 BRA `(.L_x_52) ;  /* 0x0000004000588947 */ /* 0x004fec0003800000 */
.L_x_135:
[----:B------:R-:W-:Y:S01]  /*2c90*/  ULEA UR4, UR6, UR37, 0x4 ;  /* 0x0000002506047291 */ /* 0x000fe2000f8e20ff */
[----:B------:R-:W-:Y:S01]  /*2ca0*/  SEL R3, R6, R3, !P2 ;  /* 0x0000000306037207 */ /* 0x000fe20005000000 */
[----:B------:R-:W-:Y:S01]  /*2cb0*/  UIADD3 UR5, UPT, UPT, UR5, 0xf0, URZ ;  /* 0x000000f005057890 */ /* 0x000fe2000fffe0ff */
[----:B-1----:R-:W-:Y:S01]  /*2cc0*/  LEA R0, R11, UR37, 0x3 ;  /* 0x000000250b007c11 */ /* 0x002fe2000f8e18ff */
[----:B------:R-:W-:Y:S01]  /*2cd0*/  UIADD3 UR4, UPT, UPT, UR4, 0x180, URZ ;  /* 0x0000018004047890 */ /* 0x000fe2000fffe0ff */
[----:B------:R-:W-:Y:S01]  /*2ce0*/  SHF.L.U32 R5, R10, 0x1f, RZ ;  /* 0x0000001f0a057819 */ /* 0x000fe200000006ff */
[----:B------:R1:W-:Y:S01]  /*2cf0*/  @!P2 SYNCS.ARRIVE.TRANS64.RED RZ, [R3+URZ], R4 ;  /* 0x0000000403ffa9a7 */ /* 0x0003e200080004ff */
[----:B------:R-:W-:Y:S01]  /*2d00*/  UIADD3 UR6, UPT, UPT, UR6, 0x1, URZ ;  /* 0x0000000106067890 */ /* 0x000fe2000fffe0ff */
[----:B------:R-:W-:-:S03]  /*2d10*/  VIADD R8, R8, 0x1 ;  /* 0x0000000108087836 */ /* 0x000fc60000000000 */
[----:B------:R-:W-:Y:S02]  /*2d20*/  UISETP.NE.AND UP0, UPT, UR6, 0x2, UPT ;  /* 0x000000020600788c */ /* 0x000fe4000bf05270 */
[----:B------:R-:W-:Y:S06]  /*2d30*/  UGETNEXTWORKID.BROADCAST [UR4], [UR5] ;  /* 0x00000000040073ca */ /* 0x000fec0008000100 */
[----:B------:R-:W-:Y:S01]  /*2d40*/  USEL UR4, URZ, 0x1, UP0 ;  /* 0x00000001ff047887 */ /* 0x000fe20008000000 */
[----:B------:R-:W-:Y:S01]  /*2d50*/  ISETP.NE.AND P0, PT, R8, 0x2, PT ;  /* 0x000000020800780c */ /* 0x000fe20003f05270 */
[----:B------:R-:W-:Y:S01]  /*2d60*/  USEL UR6, UR6, URZ, UP0 ;  /* 0x000000ff06067287 */ /* 0x000fe20008000000 */
[----:B------:R-:W2:Y:S03]  /*2d70*/  SYNCS.PHASECHK.TRANS64.TRYWAIT P1, [R0+URZ+0xf0], R5 ;  /* 0x0000f005000075a7 */ /* 0x000ea600080211ff */
[----:B------:R-:W-:Y:S01]  /*2d80*/  LOP3.LUT R12, R12, UR4, RZ, 0x3c, !PT ;  /* 0x000000040c0c7c12 */ /* 0x000fe2000f8e3cff */
[----:B-12---:R-:W-:Y:S07]  /*2d90*/  @!P1 BRA `(.L_x_53) ;  /* 0x00000040002c9947 */ /* 0x006fee0003800000 */
.L_x_136:
[C---:B------:R-:W-:Y:S01]  /*2da0*/  LEA R4, R11.reuse, UR37, 0x4 ;  /* 0x000000250b047c11 */ /* 0x040fe2000f8e20ff */
[----:B-1----:R-:W-:Y:S01]  /*2db0*/  VIADD R0, R0, 0x100 ;  /* 0x0000010000007836 */ /* 0x002fe20000000000 */
[----:B------:R-:W-:Y:S01]  /*2dc0*/  SEL R8, R8, RZ, P0 ;  /* 0x000000ff08087207 */ /* 0x000fe20000000000 */
[----:B------:R-:W-:-:S03]  /*2dd0*/  VIADD R11, R11, 0x1 ;  /* 0x000000010b0b7836 */ /* 0x000fc60000000000 */
[----:B------:R-:W1:Y:S01]  /*2de0*/  LDS.128 R4, [R4+0x180] ;  /* 0x0001800004047984 */ /* 0x000e620000000c00 */
[----:B------:R-:W-:Y:S02]  /*2df0*/  PRMT R0, RZ, 0x654, R0 ;  /* 0x00000654ff007816 */ /* 0x000fe40000000000 */
[C---:B------:R-:W-:Y:S01]  /*2e00*/  ISETP.NE.AND P1, PT, R11.reuse, 0x2, PT ;  /* 0x000000020b00780c */ /* 0x040fe20003f25270 */
[----:B------:R-:W-:Y:S01]  /*2e10*/  @!PT LDS RZ, [RZ] ;  /* 0x00000000fffff984 */ /* 0x000fe20000000800 */
[----:B------:R-:W-:Y:S01]  /*2e20*/  @!PT LDS RZ, [RZ] ;  /* 0x00000000fffff984 */ /* 0x000fe20000000800 */
[----:B------:R-:W-:Y:S01]  /*2e30*/  @!PT LDS RZ, [RZ] ;  /* 0x00000000fffff984 */ /* 0x000fe20000000800 */
[----:B------:R-:W-:Y:S01]  /*2e40*/  @!PT LDS RZ, [RZ] ;  /* 0x00000000fffff984 */ /* 0x000fe20000000800 */
[----:B------:R2:W-:Y:S06]  /*2e50*/  MEMBAR.ALL.CTA ;  /* 0x0000000000007992 */ /* 0x0005ec0000008000 */
[----:B--2---:R-:W2:Y:S01]  /*2e60*/  FENCE.VIEW.ASYNC.S ;  /* 0x00000000000073c6 */ /* 0x004ea20000000000 */
[----:B------:R-:W-:Y:S01]  /*2e70*/  SEL R11, R11, RZ, P1 ;  /* 0x000000ff0b0b7207 */ /* 0x000fe20000800000 */
[----:B--2---:R2:W-:Y:S01]  /*2e80*/  SYNCS.ARRIVE.TRANS64.RED.A1T0 RZ, [R0+URZ], RZ ;  /* 0x000000ff00ff79a7 */ /* 0x0045e200081004ff */
[----:B-1----:R-:W-:-:S02]  /*2e90*/  LOP3.LUT P3, RZ, R6, 0x1, RZ, 0xc0, !PT ;  /* 0x0000000106ff7812 */ /* 0x002fc4000786c0ff */
[----:B------:R-:W-:-:S04]  /*2ea0*/  SEL R5, RZ, 0x1, P1 ;  /* 0x00000001ff057807 */ /* 0x000fc80000800000 */
[----:B------:R-:W-:Y:S02]  /*2eb0*/  LOP3.LUT R10, R10, R5, RZ, 0x3c, !PT ;  /* 0x000000050a0a7212 */ /* 0x000fe400078e3cff */
[----:B--2---:R-:W-:-:S04]  /*2ec0*/  SEL R0, RZ, 0x1, P0 ;  /* 0x00000001ff007807 */ /* 0x004fc80000000000 */
[----:B------:R-:W-:Y:S01]  /*2ed0*/  LOP3.LUT R9, R9, R0, RZ, 0x3c, !PT ;  /* 0x0000000009097212 */ /* 0x000fe200078e3cff */
[----:B------:R-:W-:Y:S06]  /*2ee0*/  @P3 BRA `(.L_x_54) ;  /* 0xfffffffc002c3947 */ /* 0x000fec000383ffff */
[----:B------:R-:W-:Y:S01]  /*2ef0*/  ULEA UR5, UR6, UR37, 0x3 ;  /* 0x0000002506057291 */ /* 0x000fe2000f8e18ff */
[----:B------:R-:W-:-:S08]  /*2f00*/  SHF.L.U32 R3, R12, 0x1f, RZ ;  /* 0x0000001f0c037819 */ /* 0x000fd000000006ff */
[----:B------:R-:W1:Y:S02]  /*2f10*/  SYNCS.PHASECHK.TRANS64 P0, [UR5+0x100], R3 ;  /* 0x00010003ff0075a7 */ /* 0x000e640008001005 */
[----:B-1----:R-:W-:Y:S05]  /*2f20*/  @P0 BRA `(.L_x_55) ;  /* 0x0000000000080947 */ /* 0x002fea0003800000 */
[----:B------:R-:W1:Y:S02]  /*2f30*/  SYNCS.PHASECHK.TRANS64.TRYWAIT P0, [UR5+0x100], R3 ;  /* 0x00010003ff0075a7 */ /* 0x000e640008001105 */
[----:B-1----:R-:W-:Y:S05]  /*2f40*/  @!P0 BRA `(.L_x_56) ;  /* 0x0000003c00d48947 */ /* 0x002fea0003800000 */
.L_x_55:
[----:B------:R-:W-:-:S04]  /*2f50*/  UIADD3 UR4, UPT, UPT, UR6, 0x1, URZ ;  /* 0x0000000106047890 */ /* 0x000fc8000fffe0ff */
[----:B------:R-:W-:-:S04]  /*2f60*/  UISETP.NE.AND UP0, UPT, UR4, 0x2, UPT ;  /* 0x000000020400788c */ /* 0x000fc8000bf05270 */
[----:B------:R-:W-:Y:S02]  /*2f70*/  USEL UR7, URZ, 0x1, UP0 ;  /* 0x00000001ff077887 */ /* 0x000fe40008000000 */
[----:B------:R-:W-:-:S04]  /*2f80*/  USEL UR4, UR4, URZ, UP0 ;  /* 0x000000ff04047287 */ /* 0x000fc80008000000 */
[----:B------:R-:W-:Y:S01]  /*2f90*/  ULEA UR4, UR4, UR37, 0x3 ;  /* 0x0000002504047291 */ /* 0x000fe2000f8e18ff */
[----:B-1----:R-:W-:-:S04]  /*2fa0*/  LOP3.LUT R3, R12, UR7, RZ, 0x3c, !PT ;  /* 0x000000070c037c12 */ /* 0x002fc8000f8e3cff */
[----:B------:R-:W-:-:S04]  /*2fb0*/  SHF.L.U32 R0, R3, 0x1f, RZ ;  /* 0x0000001f03007819 */ /* 0x000fc800000006ff */
[----:B------:R-:W1:Y:S02]  /*2fc0*/  SYNCS.PHASECHK.TRANS64 P0, [UR4+0x100], R0 ;  /* 0x00010000ff0075a7 */ /* 0x000e640008001004 */
[----:B-1----:R-:W-:Y:S05]  /*2fd0*/  @P0 EXIT ;  /* 0x000000000000094d */ /* 0x002fea0003800000 */
[----:B------:R-:W-:Y:S02]  /*2fe0*/  SHF.L.U32 R3, R3, 0x1f, RZ ;  /* 0x0000001f03037819 */ /* 0x000fe400000006ff */
[----:B------:R-:W-:-:S07]  /*2ff0*/  MOV R0, UR4 ;  /* 0x0000000400007c02 */ /* 0x000fce0008000f00 */
.L_x_57:
[----:B-1----:R1:W2:Y:S02]  /*3000*/  SYNCS.PHASECHK.TRANS64.TRYWAIT P0, [R0+URZ+0x100], R3 ;  /* 0x00010003000075a7 */ /* 0x0022a400080011ff */
[----:B--2---:R-:W-:Y:S05]  /*3010*/  @!P0 NANOSLEEP.SYNCS 0x989680 ;  /* 0x009896800000895d */ /* 0x004fea0003900000 */
[----:B------:R-:W2:Y:S02]  /*3020*/  @!P0 SYNCS.PHASECHK.TRANS64 P0, [R0+URZ+0x100], R3 ;  /* 0x00010003000085a7 */ /* 0x000ea400080010ff */
[----:B--2---:R-:W-:Y:S05]  /*3030*/  @P0 EXIT ;  /* 0x000000000000094d */ /* 0x004fea0003800000 */
[----:B------:R-:W-:Y:S05]  /*3040*/  BRA `(.L_x_57) ;  /* 0xfffffffc00ec7947 */ /* 0x000fea000383ffff */
.L_x_50:
[----:B------:R-:W-:-:S09]  /*3050*/  UISETP.NE.AND UP1, UPT, UR8, URZ, UPT ;  /* 0x000000ff0800728c */ /* 0x000fd2000bf25270 */
[----:B------:R-:W-:Y:S05]  /*3060*/  BRA.U UP1, `(.L_x_58) ;  /* 0x0000000d01cc7547 */ /* 0x000fea000b800000 */
[----:B------:R-:W-:Y:S01]  /*3070*/  UMOV UR4, 0x40 ;  /* 0x0000004000047882 */ /* 0x000fe20000000000 */
[----:B------:R-:W-:Y:S01]  /*3080*/  NOP ;  /* 0x0000000000007918 */ /* 0x000fe20000000000 */
[----:B------:R-:W-:Y:S01]  /*3090*/  ULEA UR4, UR37, UR4, 0x18 ;  /* 0x0000000425047291 */ /* 0x000fe2000f8ec0ff */
[----:B------:R-:W-:Y:S02]  /*30a0*/  UMOV UR5, 0x400 ;  /* 0x0000040000057882 */ /* 0x000fe40000000000 */
[----:B------:R-:W-:-:S06]  /*30b0*/  ULEA UR37, UR37, UR5, 0x18 ;  /* 0x0000000525257291 */ /* 0x000fcc000f8ec0ff */
[----:B------:R-:W1:Y:S02]  /*30c0*/  LDS.U8 R0, [UR4+0x1c] ;  /* 0x00001c04ff007984 */ /* 0x000e640008000000 */
[----:B-1----:R-:W-:-:S13]  /*30d0*/  ISETP.NE.AND P0, PT, R0, RZ, PT ;  /* 0x000000ff0000720c */ /* 0x002fda0003f05270 */
[----:B------:R-:W-:Y:S05]  /*30e0*/  @P0 BRA `(.L_x_59) ;  /* 0x0000000000580947 */ /* 0x000fea0003800000 */
[----:B------:R-:W-:-:S13]  /*30f0*/  ELECT P0, URZ, PT ;  /* 0x0000000000ff782f */ /* 0x000fda0003800000 */
[----:B------:R-:W-:Y:S05]  /*3100*/  @!P0 BRA `(.L_x_60) ;  /* 0x0000000000608947 */ /* 0x000fea0003800000 */
[----:B------:R-:W-:Y:S01]  /*3110*/  UMOV UR5, 0x10 ;  /* 0x0000001000057882 */ /* 0x000fe20000000000 */
[----:B------:R-:W-:Y:S01]  /*3120*/  HFMA2 R0, -RZ, RZ, 0, 5.9604644775390625e-08 ;  /* 0x00000001ff007431 */ /* 0x000fe200000001ff */
[----:B------:R-:W-:-:S03]  /*3130*/  MOV R2, 0xffff ;  /* 0x0000ffff00027802 */ /* 0x000fc60000000f00 */
[----:B------:R-:W-:Y:S04]  /*3140*/  DEPBAR.LE SB1, 0x36 ;  /* 0x00009d800000791a */ /* 0x000fe80000000000 */
[----:B------:R-:W1:Y:S02]  /*3150*/  UTCATOMSWS.FIND_AND_SET.ALIGN UP0, UR5, UR5 ;  /* 0x00000005000575e3 */ /* 0x000e640008000800 */
[----:B-1----:R-:W-:Y:S01]  /*3160*/  MOV R3, UR5 ;  /* 0x0000000500037c02 */ /* 0x002fe20008000f00 */
[----:B------:R-:W-:Y:S06]  /*3170*/  BRA.U UP0, `(.L_x_61) ;  /* 0x0000000100187547 */ /* 0x000fec000b800000 */
.L_x_62:
[----:B------:R-:W-:Y:S05]  /*3180*/  NANOSLEEP 0x64 ;  /* 0x000000640000795d */ /* 0x000fea0003800000 */
[----:B------:R-:W-:-:S05]  /*3190*/  UMOV UR5, 0x10 ;  /* 0x0000001000057882 */ /* 0x000fca0000000000 */
[----:B------:R-:W-:Y:S04]  /*31a0*/  DEPBAR.LE SB1, 0x36 ;  /* 0x00009d800000791a */ /* 0x000fe80000000000 */
[----:B------:R-:W1:Y:S02]  /*31b0*/  UTCATOMSWS.FIND_AND_SET.ALIGN UP0, UR5, UR5 ;  /* 0x00000005000575e3 */ /* 0x000e640008000800 */
[----:B-1----:R-:W-:Y:S01]  /*31c0*/  MOV R3, UR5 ;  /* 0x0000000500037c02 */ /* 0x002fe20008000f00 */
[----:B------:R-:W-:Y:S05]  /*31d0*/  BRA.U !UP0, `(.L_x_62) ;  /* 0xfffffffd08e87547 */ /* 0x000fea000b83ffff */
.L_x_61:
[-C--:B------:R-:W-:Y:S02]  /*31e0*/  SHF.L.U32 R2, R2, R3.reuse, RZ ;  /* 0x0000000302027219 */ /* 0x080fe400000006ff */
[----:B------:R-:W-:Y:S01]  /*31f0*/  SHF.L.U32 R0, R0, R3, RZ ;  /* 0x0000000300007219 */ /* 0x000fe200000006ff */
[----:B------:R-:W-:Y:S02]  /*3200*/  IMAD.SHL.U32 R3, R3, 0x20, RZ ;  /* 0x0000002003037824 */ /* 0x000fe400078e00ff */
[----:B------:R1:W-:Y:S04]  /*3210*/  ATOMS.OR RZ, [UR4+0x14], R2 ;  /* 0x00001402ffff798c */ /* 0x0003e8000b000004 */
[----:B------:R1:W-:Y:S04]  /*3220*/  ATOMS.OR RZ, [UR4+0x18], R0 ;  /* 0x00001800ffff798c */ /* 0x0003e8000b000004 */
[----:B------:R1:W-:Y:S01]  /*3230*/  STS [UR37+0x1a0], R3 ;  /* 0x0001a003ff007988 */ /* 0x0003e20008000825 */
[----:B------:R-:W-:Y:S05]  /*3240*/  BRA `(.L_x_60) ;  /* 0x0000000000107947 */ /* 0x000fea0003800000 */
.L_x_59:
[----:B------:R-:W-:Y:S02]  /*3250*/  MOV R0, 0xffffffff ;  /* 0xffffffff00007802 */ /* 0x000fe40000000f00 */
[----:B------:R-:W-:-:S03]  /*3260*/  MOV R2, 0x3290 ;  /* 0x0000329000027802 */ /* 0x000fc60000000f00 */
[----:B------:R1:W-:Y:S04]  /*3270*/  STS [UR37+0x1a0], R0 ;  /* 0x0001a000ff007988 */ /* 0x0003e80008000825 */
[----:B-1-3-5:R-:W-:Y:S05]  /*3280*/  CALL.REL.NOINC `($__internal_1_$__cuda_sm10x_tcgen05_guardrail_trap_phase_invalid_during_alloc) ;  /* 0x0000004000507944 */ /* 0x02afea0003c00000 */
.L_x_60:
[----:B------:R-:W-:Y:S05]  /*3290*/  WARPSYNC.ALL ;  /* 0x0000000000007948 */ /* 0x000fea0003800000 */
[----:B------:R-:W2:Y:S01]  /*32a0*/  S2UR UR5, SR_CgaCtaId ;  /* 0x00000000000579c3 */ /* 0x000ea20000008800 */
[----:B------:R-:W-:Y:S01]  /*32b0*/  UMOV UR4, 0x400 ;  /* 0x0000040000047882 */ /* 0x000fe20000000000 */
[----:B------:R-:W-:-:S06]  /*32c0*/  NOP ;  /* 0x0000000000007918 */ /* 0x000fcc0000000000 */
[----:B------:R-:W-:Y:S06]  /*32d0*/  BAR.ARV 0x6, 0xa0 ;  /* 0x0182800000007b1d */ /* 0x000fec0000002000 */
[----:B------:R-:W4:Y:S01]  /*32e0*/  LDCU UR7, c[0x0][0x38c] ;  /* 0x00007180ff0777ac */ /* 0x000f220008000800 */
[----:B------:R-:W-:Y:S01]  /*32f0*/  IMAD.MOV.U32 R11, RZ, RZ, 0x1 ;  /* 0x00000001ff0b7424 */ /* 0x000fe200078e00ff */
[----:B------:R-:W-:Y:S01]  /*3300*/  CS2R R8, SRZ ;  /* 0x0000000000087805 */ /* 0x000fe2000001ff00 */
[----:B------:R-:W-:Y:S01]  /*3310*/  IMAD.MOV.U32 R10, RZ, RZ, RZ ;  /* 0x000000ffff0a7224 */ /* 0x000fe200078e00ff */
[----:B------:R-:W3:Y:S01]  /*3320*/  LDCU UR6, c[0x0][0x38c] ;  /* 0x00007180ff0677ac */ /* 0x000ee20008000800 */
[----:B------:R-:W-:Y:S01]  /*3330*/  UMOV UR15, URZ ;  /* 0x000000ff000f7c82 */ /* 0x000fe20008000000 */
[----:B------:R-:W-:Y:S01]  /*3340*/  UMOV UR14, URZ ;  /* 0x000000ff000e7c82 */ /* 0x000fe20008000000 */
[----:B--2---:R-:W-:Y:S01]  /*3350*/  ULEA UR5, UR5, UR4, 0x18 ;  /* 0x0000000405057291 */ /* 0x004fe2000f8ec0ff */
[----:B------:R-:W-:Y:S01]  /*3360*/  UMOV UR24, 0x0 ;  /* 0x0000000000187882 */ /* 0x000fe20000000000 */
[----:B------:R-:W-:-:S02]  /*3370*/  UMOV UR25, 0x4100490 ;  /* 0x0410049000197882 */ /* 0x000fc40000000000 */
[----:B------:R-:W-:Y:S02]  /*3380*/  UIADD3 UR10, UPT, UPT, UR5, 0x2400, URZ ;  /* 0x00002400050a7890 */ /* 0x000fe4000fffe0ff */
[----:B------:R-:W-:Y:S02]  /*3390*/  UIADD3 UR11, UPT, UPT, UR5, 0x1c400, URZ ;  /* 0x0001c400050b7890 */ /* 0x000fe4000fffe0ff */
[----:B----4-:R-:W-:Y:S01]  /*33a0*/  UIADD3 UR7, UPT, UPT, UR7, 0x7f, URZ ;  /* 0x0000007f07077890 */ /* 0x010fe2000fffe0ff */
[----:B-1----:R-:W1:Y:S01]  /*33b0*/  LDS R0, [UR5+0x1a0] ;  /* 0x0001a005ff007984 */ /* 0x002e620008000800 */
[----:B------:R-:W-:Y:S02]  /*33c0*/  USHF.R.U32.HI UR10, URZ, 0x4, UR10 ;  /* 0x00000004ff0a7899 */ /* 0x000fe4000801160a */
[----:B------:R-:W-:Y:S02]  /*33d0*/  USHF.R.S32.HI UR4, URZ, 0x1f, UR7 ;  /* 0x0000001fff047899 */ /* 0x000fe40008011407 */
[----:B------:R-:W-:-:S02]  /*33e0*/  USHF.R.U32.HI UR11, URZ, 0x4, UR11 ;  /* 0x00000004ff0b7899 */ /* 0x000fc4000801160b */
[----:B------:R-:W-:Y:S02]  /*33f0*/  ULEA.HI UR4, UR4, UR7, URZ, 0x7 ;  /* 0x0000000704047291 */ /* 0x000fe4000f8f38ff */
[----:B------:R-:W-:Y:S02]  /*3400*/  ULOP3.LUT UR10, UR10, 0x3fff, URZ, 0xc0, !UPT ;  /* 0x00003fff0a0a7892 */ /* 0x000fe4000f8ec0ff */
[----:B------:R-:W-:Y:S02]  /*3410*/  USHF.R.S32.HI UR4, URZ, 0x7, UR4 ;  /* 0x00000007ff047899 */ /* 0x000fe40008011404 */
[----:B------:R-:W-:Y:S02]  /*3420*/  ULOP3.LUT UR11, UR11, 0x3fff, URZ, 0xc0, !UPT ;  /* 0x00003fff0b0b7892 */ /* 0x000fe4000f8ec0ff */
[----:B------:R-:W-:Y:S01]  /*3430*/  UISETP.LT.AND UP0, UPT, UR4, 0x1, UPT ;  /* 0x000000010400788c */ /* 0x000fe2000bf01270 */
[----:B------:R-:W-:Y:S01]  /*3440*/  UMOV UR22, 0x0 ;  /* 0x0000000000167882 */ /* 0x000fe20000000000 */
[----:B------:R-:W-:-:S02]  /*3450*/  UMOV UR23, 0x4100490 ;  /* 0x0410049000177882 */ /* 0x000fc40000000000 */
[----:B------:R-:W-:Y:S02]  /*3460*/  USEL UR9, UR4, 0x1, !UP0 ;  /* 0x0000000104097887 */ /* 0x000fe4000c000000 */
[----:B------:R-:W-:Y:S02]  /*3470*/  ULOP3.LUT UR10, UR10, 0x10000, URZ, 0xfc, !UPT ;  /* 0x000100000a0a7892 */ /* 0x000fe4000f8efcff */
[----:B------:R-:W-:Y:S02]  /*3480*/  ULOP3.LUT UR11, UR11, 0x10000, URZ, 0xfc, !UPT ;  /* 0x000100000b0b7892 */ /* 0x000fe4000f8efcff */
[----:B------:R-:W-:Y:S02]  /*3490*/  UIADD3 UR9, UPT, UPT, -UR9, URZ, URZ ;  /* 0x000000ff09097290 */ /* 0x000fe4000fffe1ff */
[----:B---3--:R-:W-:Y:S01]  /*34a0*/  UISETP.GE.AND UP3, UPT, UR6, 0x1, UPT ;  /* 0x000000010600788c */ /* 0x008fe2000bf66270 */
[----:B------:R-:W-:Y:S01]  /*34b0*/  UMOV UR20, 0x0 ;  /* 0x0000000000147882 */ /* 0x000fe20000000000 */
[----:B------:R-:W-:Y:S01]  /*34c0*/  UMOV UR21, 0x4100490 ;  /* 0x0410049000157882 */ /* 0x000fe20000000000 */
[----:B------:R-:W-:Y:S01]  /*34d0*/  UMOV UR18, 0x0 ;  /* 0x0000000000127882 */ /* 0x000fe20000000000 */
[----:B------:R-:W-:Y:S01]  /*34e0*/  UMOV UR19, 0x4100490 ;  /* 0x0410049000137882 */ /* 0x000fe20000000000 */
[----:B-1----:R-:W-:-:S15]  /*34f0*/  R2UR UR16, R0 ;  /* 0x00000000001072ca */ /* 0x002fde00000e0000 */
.L_x_69:
[----:B------:R-:W-:Y:S02]  /*3500*/  LEA R0, R10, UR5, 0x3 ;  /* 0x000000050a007c11 */ /* 0x000fe4000f8e18ff */
[----:B------:R-:W-:Y:S02]  /*3510*/  SHF.L.U32 R5, R9, 0x1f, RZ ;  /* 0x0000001f09057819 */ /* 0x000fe400000006ff */
[----:B------:R-:W-:Y:S01]  /*3520*/  PLOP3.LUT P0, PT, PT, PT, UP3, 0x80, 0x8 ;  /* 0x000000000008781c */ /* 0x000fe20003f0f038 */
[----:B------:R-:W-:Y:S01]  /*3530*/  VIADD R3, R0, 0x100 ;  /* 0x0000010000037836 */ /* 0x000fe20000000000 */
[----:B-1----:R-:W1:Y:S02]  /*3540*/  SYNCS.PHASECHK.TRANS64.TRYWAIT P1, [R0+URZ+0xf0], R5 ;  /* 0x0000f005000075a7 */ /* 0x002e6400080211ff */
[----:B-1-3--:R-:W-:Y:S09]  /*3550*/  @!P1 BRA `(.L_x_63) ;  /* 0x0000003800689947 */ /* 0x00aff20003800000 */
.L_x_138:
[----:B------:R-:W-:Y:S01]  /*3560*/  LEA R4, R10, UR5, 0x4 ;  /* 0x000000050a047c11 */ /* 0x000fe2000f8e20ff */
[----:B------:R-:W-:Y:S01]  /*3570*/  @UP3 ULEA UR6, UR14, UR5, 0x3 ;  /* 0x000000050e063291 */ /* 0x000fe2000f8e18ff */
[----:B------:R-:W-:Y:S01]  /*3580*/  PLOP3.LUT P2, PT, PT, PT, PT, 0x80, 0x8 ;  /* 0x000000000008781c */ /* 0x000fe20003f4f070 */
[----:B------:R-:W-:Y:S01]  /*3590*/  ULEA UR7, UR15, UR5, 0x3 ;  /* 0x000000050f077291 */ /* 0x000fe2000f8e18ff */
[----:B------:R-:W-:Y:S02]  /*35a0*/  PRMT R3, RZ, 0x654, R3 ;  /* 0x00000654ff037816 */ /* 0x000fe40000000003 */
[----:B-1----:R-:W1:Y:S01]  /*35b0*/  LDS.128 R4, [R4+0x180] ;  /* 0x0001800004047984 */ /* 0x002e620000000c00 */
[----:B------:R-:W-:Y:S02]  /*35c0*/  @P0 SHF.L.U32 R2, R8, 0x1f, RZ ;  /* 0x0000001f08020819 */ /* 0x000fe400000006ff */
[----:B------:R-:W-:Y:S01]  /*35d0*/  SHF.L.U32 R0, R11, 0x1f, RZ ;  /* 0x0000001f0b007819 */ /* 0x000fe200000006ff */
[----:B------:R-:W-:Y:S01]  /*35e0*/  @!PT LDS RZ, [RZ] ;  /* 0x00000000fffff984 */ /* 0x000fe20000000800 */
[----:B------:R-:W-:Y:S01]  /*35f0*/  @!PT LDS RZ, [RZ] ;  /* 0x00000000fffff984 */ /* 0x000fe20000000800 */
[----:B------:R-:W-:Y:S01]  /*3600*/  @!PT LDS RZ, [RZ] ;  /* 0x00000000fffff984 */ /* 0x000fe20000000800 */
[----:B------:R-:W-:Y:S01]  /*3610*/  @!PT LDS RZ, [RZ] ;  /* 0x00000000fffff984 */ /* 0x000fe20000000800 */
[----:B------:R2:W-:Y:S06]  /*3620*/  MEMBAR.ALL.CTA ;  /* 0x0000000000007992 */ /* 0x0005ec0000008000 */
[----:B--2---:R-:W2:Y:S02]  /*3630*/  FENCE.VIEW.ASYNC.S ;  /* 0x00000000000073c6 */ /* 0x004ea40000000000 */
[----:B--2---:R2:W-:Y:S01]  /*3640*/  SYNCS.ARRIVE.TRANS64.RED.A1T0 RZ, [R3+URZ], RZ ;  /* 0x000000ff03ff79a7 */ /* 0x0045e200081004ff */
[----:B------:R2:W3:Y:S01]  /*3650*/  @P0 SYNCS.PHASECHK.TRANS64.TRYWAIT P2, [UR6], R2 ;  /* 0x00000002ff0005a7 */ /* 0x0004e20008041106 */
[----:B------:R-:W-:Y:S01]  /*3660*/  ULEA.HI UR6, UR15, UR15, URZ, 0x1 ;  /* 0x0000000f0f067291 */ /* 0x000fe2000f8f08ff */
[----:B-1----:R-:W-:-:S03]  /*3670*/  LOP3.LUT P1, RZ, R6, 0x1, RZ, 0xc0, !PT ;  /* 0x0000000106ff7812 */ /* 0x002fc6000782c0ff */
[----:B------:R-:W-:Y:S02]  /*3680*/  USHF.L.U32 UR8, UR6, 0x5, URZ ;  /* 0x0000000506087899 */ /* 0x000fe400080006ff */
[----:B------:R-:W-:Y:S02]  /*3690*/  ULOP3.LUT UR6, UR6, 0xffe, URZ, 0xc0, !UPT ;  /* 0x00000ffe06067892 */ /* 0x000fe4000f8ec0ff */
[----:B------:R-:W-:Y:S02]  /*36a0*/  ULOP3.LUT UR8, UR8, 0xffffffc0, URZ, 0xc0, !UPT ;  /* 0xffffffc008087892 */ /* 0x000fe4000f8ec0ff */
[----:B------:R-:W-:Y:S02]  /*36b0*/  UIADD3 UR6, UPT, UPT, -UR6, UR15, URZ ;  /* 0x0000000f06067290 */ /* 0x000fe4000fffe1ff */
[----:B------:R-:W-:Y:S01]  /*36c0*/  UIADD3 UR8, UPT, UPT, UR16, UR8, URZ ;  /* 0x0000000810087290 */ /* 0x000fe2000fffe0ff */
[----:B------:R-:W1:Y:S03]  /*36d0*/  SYNCS.PHASECHK.TRANS64.TRYWAIT P0, [UR7+0x130], R0 ;  /* 0x00013000ff0075a7 */ /* 0x000e660008001107 */
[----:B------:R-:W-:Y:S01]  /*36e0*/  ULEA UR8, UR6, UR8, 0x14 ;  /* 0x0000000806087291 */ /* 0x000fe2000f8ea0ff */
[----:B-123--:R-:W-:Y:S11]  /*36f0*/  @!P0 BRA `(.L_x_64) ;  /* 0x0000003800148947 */ /* 0x00eff60003800000 */
.L_x_140:
[----:B------:R-:W-:Y:S01]  /*3700*/  IADD3 R10, PT, PT, R10, 0x1, RZ ;  /* 0x000000010a0a7810 */ /* 0x000fe20007ffe0ff */
[----:B------:R-:W-:Y:S06]  /*3710*/  BRA.U !UP3, `(.L_x_65) ;  /* 0x000000010bc07547 */ /* 0x000fec000b800000 */
[----:B------:R-:W-:Y:S01]  /*3720*/  UPLOP3.LUT UP4, UPT, UPT, UPT, UPT, 0x40, 0x4 ;  /* 0x000000000004789c */ /* 0x000fe20003f8e870 */
[----:B------:R-:W-:Y:S01]  /*3730*/  UMOV UR13, UR9 ;  /* 0x00000009000d7c82 */ /* 0x000fe20008000000 */
[----:B------:R-:W-:Y:S01]  /*3740*/  UMOV UR12, UR4 ;  /* 0x00000004000c7c82 */ /* 0x000fe20008000000 */
[----:B------:R-:W-:-:S08]  /*3750*/  UMOV UR17, UR14 ;  /* 0x0000000e00117c82 */ /* 0x000fd00008000000 */
.L_x_68:
[----:B------:R-:W-:Y:S02]  /*3760*/  UIADD3 UR13, UPT, UPT, UR13, 0x1, URZ ;  /* 0x000000010d0d7890 */ /* 0x000fe4000fffe0ff */
[----:B--2---:R-:W-:Y:S02]  /*3770*/  ULEA UR6, UR17, UR5, 0x3 ;  /* 0x0000000511067291 */ /* 0x004fe4000f8e18ff */
[----:B------:R-:W-:Y:S01]  /*3780*/  UISETP.NE.AND UP0, UPT, UR13, URZ, UPT ;  /* 0x000000ff0d00728c */ /* 0x000fe2000bf05270 */
[----:B---3--:R-:W-:Y:S10]  /*3790*/  @P2 BRA `(.L_x_66) ;  /* 0x00000000000c2947 */ /* 0x008ff40003800000 */
[----:B-1----:R-:W-:Y:S04]  /*37a0*/  SHF.L.U32 R3, R8, 0x1f, RZ ;  /* 0x0000001f08037819 */ /* 0x002fe800000006ff */
[----:B------:R-:W1:Y:S02]  /*37b0*/  SYNCS.PHASECHK.TRANS64.TRYWAIT P0, [UR6], R3 ;  /* 0x00000003ff0075a7 */ /* 0x000e640008001106 */
[----:B-1----:R-:W-:Y:S05]  /*37c0*/  @!P0 BRA `(.L_x_67) ;  /* 0x0000003400f88947 */ /* 0x002fea0003800000 */
.L_x_66:
[----:B------:R-:W-:Y:S01]  /*37d0*/  UISETP.NE.AND UP1, UPT, UR12, 0x1, UPT ;  /* 0x000000010c00788c */ /* 0x000fe2000bf25270 */
[----:B------:R-:W-:Y:S01]  /*37e0*/  PLOP3.LUT P2, PT, PT, PT, PT, 0x80, 0x8 ;  /* 0x000000000008781c */ /* 0x000fe20003f4f070 */
[----:B------:R-:W-:Y:S02]  /*37f0*/  UIADD3 UR14, UPT, UPT, UR17, 0x1, URZ ;  /* 0x00000001110e7890 */ /* 0x000fe4000fffe0ff */
[----:B------:R-:W-:Y:S02]  /*3800*/  ULEA UR28, UR17, UR11, 0x9 ;  /* 0x0000000b111c7291 */ /* 0x000fe4000f8e48ff */
[----:B------:R-:W-:Y:S01]  /*3810*/  UISETP.NE.AND UP2, UPT, UR14, 0xd, UPT ;  /* 0x0000000d0e00788c */ /* 0x000fe2000bf45270 */
[----:B------:R-:W-:Y:S01]  /*3820*/  PLOP3.LUT P0, PT, PT, PT, UP1, 0x80, 0x8 ;  /* 0x000000000008781c */ /* 0x000fe20003f0f018 */
[----:B------:R-:W-:Y:S02]  /*3830*/  UIADD3 UR40, UPT, UPT, UR28, 0x2, URZ ;  /* 0x000000021c287890 */ /* 0x000fe4000fffe0ff */
[----:B------:R-:W-:Y:S02]  /*3840*/  USEL UR27, URZ, 0x1, UP2 ;  /* 0x00000001ff1b7887 */ /* 0x000fe40009000000 */
[----:B------:R-:W-:Y:S02]  /*3850*/  USEL UR14, UR14, URZ, UP2 ;  /* 0x000000ff0e0e7287 */ /* 0x000fe40009000000 */
[----:B------:R-:W-:Y:S02]  /*3860*/  UIADD3 UR36, UPT, UPT, UR28, 0x4, URZ ;  /* 0x000000041c247890 */ /* 0x000fe4000fffe0ff */
[----:B------:R-:W-:Y:S01]  /*3870*/  @UP1 ULEA UR26, UR14, UR5, 0x3 ;  /* 0x000000050e1a1291 */ /* 0x000fe2000f8e18ff */
[----:B------:R-:W-:Y:S01]  /*3880*/  LOP3.LUT R8, R8, UR27, RZ, 0x3c, !PT ;  /* 0x0000001b08087c12 */ /* 0x000fe2000f8e3cff */
[----:B------:R-:W-:Y:S02]  /*3890*/  UIADD3 UR32, UPT, UPT, UR28, 0x6, URZ ;  /* 0x000000061c207890 */ /* 0x000fe4000fffe0ff */
[----:B------:R-:W-:Y:S01]  /*38a0*/  UIADD3 UR6, UPT, UPT, UR6, 0x68, URZ ;  /* 0x0000006806067890 */ /* 0x000fe2000fffe0ff */
[----:B-1----:R-:W-:Y:S01]  /*38b0*/  @P0 SHF.L.U32 R0, R8, 0x1f, RZ ;  /* 0x0000001f08000819 */ /* 0x002fe200000006ff */
[----:B------:R-:W-:Y:S01]  /*38c0*/  UIADD3 UR12, UPT, UPT, UR12, -0x1, URZ ;  /* 0xffffffff0c0c7890 */ /* 0x000fe2000fffe0ff */
[----:B------:R-:W-:Y:S02]  /*38d0*/  UMOV UR29, 0x40004040 ;  /* 0x40004040001d7882 */ /* 0x000fe40000000000 */
[----:B------:R2:W3:Y:S01]  /*38e0*/  @P0 SYNCS.PHASECHK.TRANS64.TRYWAIT P2, [UR26], R0 ;  /* 0x00000000ff0005a7 */ /* 0x0004e2000804111a */
[----:B------:R-:W-:Y:S01]  /*38f0*/  ULEA UR26, UR17, UR10, 0x9 ;  /* 0x0000000a111a7291 */ /* 0x000fe2000f8e48ff */
[----:B------:R-:W-:Y:S01]  /*3900*/  UMOV UR27, 0x40004040 ;  /* 0x40004040001b7882 */ /* 0x000fe20000000000 */
[----:B------:R-:W-:Y:S02]  /*3910*/  UMOV UR41, 0x40004040 ;  /* 0x4000404000297882 */ /* 0x000fe40000000000 */
[----:B------:R-:W-:Y:S02]  /*3920*/  UIADD3 UR38, UPT, UPT, UR26, 0x2, URZ ;  /* 0x000000021a267890 */ /* 0x000fe4000fffe0ff */
[----:B------:R-:W-:Y:S02]  /*3930*/  UIADD3 UR34, UPT, UPT, UR26, 0x4, URZ ;  /* 0x000000041a227890 */ /* 0x000fe4000fffe0ff */
[----:B------:R-:W-:Y:S01]  /*3940*/  UIADD3 UR30, UPT, UPT, UR26, 0x6, URZ ;  /* 0x000000061a1e7890 */ /* 0x000fe2000fffe0ff */
[----:B------:R2:W-:Y:S01]  /*3950*/  UTCQMMA gdesc[UR26], gdesc[UR28], tmem[UR8], tmem[UR24], idesc[UR25], UP4 ;  /* 0x00ff181c1a0075ea */ /* 0x0005e2000a000308 */
[----:B------:R-:W-:Y:S01]  /*3960*/  UPLOP3.LUT UP4, UPT, UPT, UPT, UPT, 0x80, 0x8 ;  /* 0x000000000008789c */ /* 0x000fe20003f8f070 */
[----:B------:R-:W-:Y:S01]  /*3970*/  UMOV UR39, 0x40004040 ;  /* 0x4000404000277882 */ /* 0x000fe20000000000 */
[----:B------:R-:W-:Y:S01]  /*3980*/  UMOV UR37, 0x40004040 ;  /* 0x4000404000257882 */ /* 0x000fe20000000000 */
[----:B------:R2:W-:Y:S01]  /*3990*/  UTCQMMA gdesc[UR38], gdesc[UR40], tmem[UR8], tmem[UR22], idesc[UR23], UPT ;  /* 0x00ff1628260075ea */ /* 0x0005e2000b800308 */
[----:B------:R-:W-:Y:S01]  /*39a0*/  UMOV UR35, 0x40004040 ;  /* 0x4000404000237882 */ /* 0x000fe20000000000 */
[----:B------:R-:W-:Y:S01]  /*39b0*/  UMOV UR33, 0x40004040 ;  /* 0x4000404000217882 */ /* 0x000fe20000000000 */
[----:B------:R-:W-:Y:S01]  /*39c0*/  UMOV UR31, 0x40004040 ;  /* 0x40004040001f7882 */ /* 0x000fe20000000000 */
[----:B------:R2:W-:Y:S01]  /*39d0*/  UTCQMMA gdesc[UR34], gdesc[UR36], tmem[UR8], tmem[UR20], idesc[UR21], UPT ;  /* 0x00ff1424220075ea */ /* 0x0005e2000b800308 */
[----:B------:R2:W-:Y:S01]  /*39e0*/  UTCQMMA gdesc[UR30], gdesc[UR32], tmem[UR8], tmem[UR18], idesc[UR19], UPT ;  /* 0x00ff12201e0075ea */ /* 0x0005e2000b800308 */
[----:B------:R2:W-:Y:S01]  /*39f0*/  UTCBAR [UR6], URZ ;  /* 0x000000ff060073e9 */ /* 0x0005e200080000ff */
[----:B------:R-:W-:Y:S01]  /*3a00*/  UMOV UR17, UR14 ;  /* 0x0000000e00117c82 */ /* 0x000fe20008000000 */
[----:B------:R-:W-:Y:S05]  /*3a10*/  BRA.U UP0, `(.L_x_68) ;  /* 0xfffffffd00507547 */ /* 0x000fea000b83ffff */
.L_x_65:
[----:B------:R-:W-:Y:S01]  /*3a20*/  UIADD3 UR15, UPT, UPT, UR15, 0x1, URZ ;  /* 0x000000010f0f7890 */ /* 0x000fe2000fffe0ff */
[C---:B------:R-:W-:Y:S01]  /*3a30*/  ISETP.NE.AND P0, PT, R10.reuse, 0x2, PT ;  /* 0x000000020a00780c */ /* 0x040fe20003f05270 */
[----:B------:R-:W-:Y:S02]  /*3a40*/  UIADD3 UR7, UPT, UPT, UR7, 0x110, URZ ;  /* 0x0000011007077890 */ /* 0x000fe4000fffe0ff */
[----:B------:R-:W-:Y:S01]  /*3a50*/  UISETP.NE.AND UP0, UPT, UR15, 0x4, UPT ;  /* 0x000000040f00788c */ /* 0x000fe2000bf05270 */
[----:B-12---:R-:W-:Y:S02]  /*3a60*/  SEL R0, RZ, 0x1, P0 ;  /* 0x00000001ff007807 */ /* 0x006fe40000000000 */
[----:B------:R-:W-:Y:S01]  /*3a70*/  SEL R10, R10, RZ, P0 ;  /* 0x000000ff0a0a7207 */ /* 0x000fe20000000000 */
[----:B------:R-:W-:Y:S01]  /*3a80*/  USEL UR6, URZ, 0x1, UP0 ;  /* 0x00000001ff067887 */ /* 0x000fe20008000000 */
[----:B------:R-:W-:Y:S01]  /*3a90*/  LOP3.LUT R9, R9, R0, RZ, 0x3c, !PT ;  /* 0x0000000009097212 */ /* 0x000fe200078e3cff */
[----:B------:R-:W-:Y:S01]  /*3aa0*/  USEL UR15, UR15, URZ, UP0 ;  /* 0x000000ff0f0f7287 */ /* 0x000fe20008000000 */
[----:B------:R1:W-:Y:S03]  /*3ab0*/  UTCBAR [UR7], URZ ;  /* 0x000000ff070073e9 */ /* 0x0003e600080000ff */
[----:B------:R-:W-:Y:S01]  /*3ac0*/  LOP3.LUT R11, R11, UR6, RZ, 0x3c, !PT ;  /* 0x000000060b0b7c12 */ /* 0x000fe2000f8e3cff */
[----:B------:R-:W-:Y:S07]  /*3ad0*/  @P1 BRA `(.L_x_69) ;  /* 0xfffffff800881947 */ /* 0x000fee000383ffff */
[----:B------:R-:W2:Y:S01]  /*3ae0*/  S2UR UR4, SR_CgaCtaId ;  /* 0x00000000000479c3 */ /* 0x000ea20000008800 */
[----:B------:R-:W-:Y:S01]  /*3af0*/  ELECT P0, URZ, PT ;  /* 0x0000000000ff782f */ /* 0x000fe20003800000 */
[----:B------:R-:W-:Y:S01]  /*3b00*/  IMAD.MOV.U32 R0, RZ, RZ, 0x1 ;  /* 0x00000001ff007424 */ /* 0x000fe200078e00ff */
[----:B------:R-:W-:Y:S01]  /*3b10*/  UIADD3 UR5, UPT, UPT, UR5, 0x130, URZ ;  /* 0x0000013005057890 */ /* 0x000fe2000fffe0ff */
[----:B------:R-:W-:Y:S01]  /*3b20*/  SHF.L.U32 R3, R11, 0x1f, RZ ;  /* 0x0000001f0b037819 */ /* 0x000fe200000006ff */
[----:B------:R-:W-:-:S03]  /*3b30*/  UMOV UR6, 0x40 ;  /* 0x0000004000067882 */ /* 0x000fc60000000000 */
[----:B------:R-:W-:Y:S01]  /*3b40*/  UVIRTCOUNT.DEALLOC.SMPOOL 0x80 ;  /* 0x000000800000784c */ /* 0x000fe20000000000 */
[----:B--2---:R-:W-:Y:S02]  /*3b50*/  ULEA UR4, UR4, UR6, 0x18 ;  /* 0x0000000604047291 */ /* 0x004fe4000f8ec0ff */
[----:B------:R-:W-:-:S07]  /*3b60*/  ULEA UR6, UR15, UR5, 0x3 ;  /* 0x000000050f067291 */ /* 0x000fce000f8e18ff */
[----:B------:R2:W-:Y:S02]  /*3b70*/  @P0 STS.U8 [UR4+0x1c], R0 ;  /* 0x00001c00ff000988 */ /* 0x0005e40008000004 */
[----:B------:R-:W4:Y:S02]  /*3b80*/  SYNCS.PHASECHK.TRANS64.TRYWAIT P0, [UR6], R3 ;  /* 0x00000003ff0075a7 */ /* 0x000f240008001106 */
[----:B--2-4-:R-:W-:Y:S05]  /*3b90*/  @!P0 BRA `(.L_x_70) ;  /* 0x00000034001c8947 */ /* 0x014fea0003800000 */
.L_x_143:
[----:B-1----:R-:W-:-:S04]  /*3ba0*/  UIADD3 UR7, UPT, UPT, UR15, 0x1, URZ ;  /* 0x000000010f077890 */ /* 0x002fc8000fffe0ff */
[----:B------:R-:W-:-:S04]  /*3bb0*/  UISETP.NE.AND UP0, UPT, UR7, 0x4, UPT ;  /* 0x000000040700788c */ /* 0x000fc8000bf05270 */
[----:B------:R-:W-:Y:S02]  /*3bc0*/  USEL UR8, URZ, 0x1, UP0 ;  /* 0x00000001ff087887 */ /* 0x000fe40008000000 */
[----:B------:R-:W-:-:S04]  /*3bd0*/  USEL UR7, UR7, URZ, UP0 ;  /* 0x000000ff07077287 */ /* 0x000fc80008000000 */
[----:B------:R-:W-:Y:S01]  /*3be0*/  ULEA UR6, UR7, UR5, 0x3 ;  /* 0x0000000507067291 */ /* 0x000fe2000f8e18ff */
[----:B------:R-:W-:-:S04]  /*3bf0*/  LOP3.LUT R2, R11, UR8, RZ, 0x3c, !PT ;  /* 0x000000080b027c12 */ /* 0x000fc8000f8e3cff */
[----:B--2---:R-:W-:-:S04]  /*3c00*/  SHF.L.U32 R3, R2, 0x1f, RZ ;  /* 0x0000001f02037819 */ /* 0x004fc800000006ff */
[----:B------:R-:W1:Y:S02]  /*3c10*/  SYNCS.PHASECHK.TRANS64.TRYWAIT P0, [UR6], R3 ;  /* 0x00000003ff0075a7 */ /* 0x000e640008001106 */
[----:B-1----:R-:W-:Y:S05]  /*3c20*/  @!P0 BRA `(.L_x_71) ;  /* 0x0000003400108947 */ /* 0x002fea0003800000 */
.L_x_145:
        /* <DEDUP_REMOVED lines=9> */
.L_x_147:
[----:B------:R-:W-:-:S04]  /*3cc0*/  UIADD3 UR7, UPT, UPT, UR7, 0x1, URZ ;  /* 0x0000000107077890 */ /* 0x000fc8000fffe0ff */
[----:B------:R-:W-:-:S04]  /*3cd0*/  UISETP.NE.AND UP0, UPT, UR7, 0x4, UPT ;  /* 0x000000040700788c */ /* 0x000fc8000bf05270 */
[----:B------:R-:W-:Y:S02]  /*3ce0*/  USEL UR6, URZ, 0x1, UP0 ;  /* 0x00000001ff067887 */ /* 0x000fe40008000000 */
[----:B------:R-:W-:-:S04]  /*3cf0*/  USEL UR7, UR7, URZ, UP0 ;  /* 0x000000ff07077287 */ /* 0x000fc80008000000 */
[----:B------:R-:W-:Y:S01]  /*3d00*/  ULEA UR7, UR7, UR5, 0x3 ;  /* 0x0000000507077291 */ /* 0x000fe2000f8e18ff */
[----:B-1----:R-:W-:-:S04]  /*3d10*/  LOP3.LUT R3, R2, UR6, RZ, 0x3c, !PT ;  /* 0x0000000602037c12 */ /* 0x002fc8000f8e3cff */
[----:B------:R-:W-:-:S04]  /*3d20*/  SHF.L.U32 R3, R3, 0x1f, RZ ;  /* 0x0000001f03037819 */ /* 0x000fc800000006ff */
[----:B------:R-:W1:Y:S02]  /*3d30*/  SYNCS.PHASECHK.TRANS64.TRYWAIT P0, [UR7], R3 ;  /* 0x00000003ff0075a7 */ /* 0x000e640008001107 */
[----:B-1----:R-:W-:Y:S05]  /*3d40*/  @!P0 BRA `(.L_x_73) ;  /* 0x0000003000f88947 */ /* 0x002fea0003800000 */
.L_x_149:
[----:B------:R-:W-:Y:S01]  /*3d50*/  NOP ;  /* 0x0000000000007918 */ /* 0x000fe20000000000 */
[----:B-1----:R-:W1:Y:S01]  /*3d60*/  LDS R0, [UR4+0x14] ;  /* 0x00001404ff007984 */ /* 0x002e620008000800 */
[----:B------:R-:W-:Y:S01]  /*3d70*/  ULOP3.LUT UR6, UR16, 0xffff, URZ, 0xc0, !UPT ;  /* 0x0000ffff10067892 */ /* 0x000fe2000f8ec0ff */
[----:B------:R-:W-:Y:S01]  /*3d80*/  UMOV UR8, 0xffff ;  /* 0x0000ffff00087882 */ /* 0x000fe20000000000 */
[----:B------:R-:W-:Y:S02]  /*3d90*/  UMOV UR5, 0x1 ;  /* 0x0000000100057882 */ /* 0x000fe40000000000 */
[----:B------:R-:W-:-:S04]  /*3da0*/  USHF.R.U32.HI UR6, URZ, 0x5, UR6 ;  /* 0x00000005ff067899 */ /* 0x000fc80008011606 */
[----:B------:R-:W-:Y:S02]  /*3db0*/  USHF.L.U32 UR8, UR8, UR6, URZ ;  /* 0x0000000608087299 */ /* 0x000fe400080006ff */
[----:B------:R-:W-:-:S04]  /*3dc0*/  USHF.L.U32 UR5, UR5, UR6, URZ ;  /* 0x0000000605057299 */ /* 0x000fc800080006ff */
[----:B-1----:R-:W-:-:S04]  /*3dd0*/  LOP3.LUT R0, R0, UR8, RZ, 0xc0, !PT ;  /* 0x0000000800007c12 */ /* 0x002fc8000f8ec0ff */
[----:B------:R-:W-:-:S13]  /*3de0*/  ISETP.NE.AND P0, PT, R0, UR8, PT ;  /* 0x0000000800007c0c */ /* 0x000fda000bf05270 */
[----:B------:R-:W-:Y:S05]  /*3df0*/  @P0 BRA `(.L_x_74) ;  /* 0x0000000000580947 */ /* 0x000fea0003800000 */
[----:B------:R-:W1:Y:S02]  /*3e00*/  LDS R0, [UR4+0x18] ;  /* 0x00001804ff007984 */ /* 0x000e640008000800 */
[----:B-1----:R-:W-:-:S04]  /*3e10*/  LOP3.LUT R0, R0, UR5, RZ, 0xc0, !PT ;  /* 0x0000000500007c12 */ /* 0x002fc8000f8ec0ff */
[----:B------:R-:W-:-:S13]  /*3e20*/  ISETP.NE.AND P0, PT, R0, UR5, PT ;  /* 0x0000000500007c0c */ /* 0x000fda000bf05270 */
[----:B------:R-:W-:Y:S05]  /*3e30*/  @P0 BRA `(.L_x_75) ;  /* 0x00000000003c0947 */ /* 0x000fea0003800000 */
[----:B------:R-:W1:Y:S01]  /*3e40*/  S2R R2, SR_LANEID ;  /* 0x0000000000027919 */ /* 0x000e620000000000 */
[----:B------:R-:W-:Y:S01]  /*3e50*/  ULOP3.LUT UR8, URZ, UR8, URZ, 0x33, !UPT ;  /* 0x00000008ff087292 */ /* 0x000fe2000f8e33ff */
[----:B------:R-:W-:Y:S01]  /*3e60*/  LOP3.LUT R4, RZ, UR5, RZ, 0x33, !PT ;  /* 0x00000005ff047c12 */ /* 0x000fe2000f8e33ff */
[----:B------:R-:W-:Y:S02]  /*3e70*/  VOTEU.ANY UR7, UPT, PT ;  /* 0x0000000000077886 */ /* 0x000fe400038e0100 */
[----:B------:R-:W-:Y:S01]  /*3e80*/  UFLO.U32 UR7, UR7 ;  /* 0x00000007000772bd */ /* 0x000fe200080e0000 */
[----:B------:R-:W2:Y:S01]  /*3e90*/  REDUX UR5, R4 ;  /* 0x00000000040573c4 */ /* 0x000ea20000000000 */
[----:B------:R-:W-:-:S06]  /*3ea0*/  IMAD.U32 R0, RZ, RZ, UR8 ;  /* 0x00000008ff007e24 */ /* 0x000fcc000f8e00ff */
[----:B------:R4:W-:Y:S01]  /*3eb0*/  UTCATOMSWS.AND URZ, UR8 ;  /* 0x0000000800ff79e3 */ /* 0x0009e20008000000 */
[----:B------:R-:W3:Y:S01]  /*3ec0*/  REDUX UR6, R0 ;  /* 0x00000000000673c4 */ /* 0x000ee20000000000 */
[----:B-1----:R-:W-:Y:S01]  /*3ed0*/  ISETP.EQ.U32.AND P0, PT, R2, UR7, PT ;  /* 0x0000000702007c0c */ /* 0x002fe2000bf02070 */
[----:B--2---:R-:W-:Y:S01]  /*3ee0*/  IMAD.U32 R2, RZ, RZ, UR5 ;  /* 0x00000005ff027e24 */ /* 0x004fe2000f8e00ff */
[----:B---3--:R-:W-:-:S11]  /*3ef0*/  MOV R3, UR6 ;  /* 0x0000000600037c02 */ /* 0x008fd60008000f00 */
[----:B------:R4:W-:Y:S04]  /*3f00*/  @P0 ATOMS.AND RZ, [UR4+0x14], R3 ;  /* 0x00001403ffff098c */ /* 0x0009e8000a800004 */
[----:B------:R4:W-:Y:S01]  /*3f10*/  @P0 ATOMS.AND RZ, [UR4+0x18], R2 ;  /* 0x00001802ffff098c */ /* 0x0009e2000a800004 */
[----:B------:R-:W-:Y:S05]  /*3f20*/  BRA `(.L_x_76) ;  /* 0x0000000000147947 */ /* 0x000fea0003800000 */
.L_x_75:
[----:B------:R-:W-:Y:S02]  /*3f30*/  MOV R2, 0x3f50 ;  /* 0x00003f5000027802 */ /* 0x000fe40000000f00 */
[----:B---3-5:R-:W-:Y:S05]  /*3f40*/  CALL.REL.NOINC `($__internal_0_$__cuda_sm10x_tcgen05_guardrail_trap_col_being_dealloced_not_returned_by_alloc) ;  /* 0x0000003400147944 */ /* 0x028fea0003c00000 */
[----:B------:R-:W-:Y:S05]  /*3f50*/  BRA `(.L_x_76) ;  /* 0x0000000000087947 */ /* 0x000fea0003800000 */
.L_x_74:
[----:B------:R-:W-:Y:S02]  /*3f60*/  MOV R2, 0x3f80 ;  /* 0x00003f8000027802 */ /* 0x000fe40000000f00 */
[----:B---3-5:R-:W-:Y:S05]  /*3f70*/  CALL.REL.NOINC `($__internal_2_$__cuda_sm10x_tcgen05_guardrail_trap_unallocated_columns_being_dealloced) ;  /* 0x0000003400207944 */ /* 0x028fea0003c00000 */
.L_x_76:
[----:B------:R-:W-:Y:S01]  /*3f80*/  NOP ;  /* 0x0000000000007918 */ /* 0x000fe20000000000 */
[----:B----4-:R-:W-:Y:S05]  /*3f90*/  EXIT ;  /* 0x000000000000794d */ /* 0x010fea0003800000 */
.L_x_58:
[----:B------:R-:W-:-:S09]  /*3fa0*/  UISETP.NE.OR UP2, UPT, UR8, 0x3, !UP2 ;  /* 0x000000030800788c */ /* 0x000fd2000d745670 */
[----:B------:R-:W-:Y:S05]  /*3fb0*/  BRA.U UP2, `(.L_x_77) ;  /* 0x0000000902c87547 */ /* 0x000fea000b800000 */
[----:B------:R-:W1:Y:S01]  /*3fc0*/  LDCU.64 UR6, c[0x0][0x888] ;  /* 0x00011100ff0677ac */ /* 0x000e620008000a00 */
[----:B------:R-:W2:Y:S01]  /*3fd0*/  LDC R0, c[0x0][0xb30] ;  /* 0x0002cc00ff007b82 */ /* 0x000ea20000000800 */
[----:B------:R-:W-:Y:S01]  /*3fe0*/  IMAD.MOV.U32 R30, RZ, RZ, 0x1 ;  /* 0x00000001ff1e7424 */ /* 0x000fe200078e00ff */
[----:B------:R-:W-:Y:S01]  /*3ff0*/  CS2R R28, SRZ ;  /* 0x00000000001c7805 */ /* 0x000fe2000001ff00 */
[----:B------:R-:W4:Y:S01]  /*4000*/  LDCU.64 UR4, c[0x0][0x890] ;  /* 0x00011200ff0477ac */ /* 0x000f220008000a00 */
[----:B------:R-:W-:Y:S01]  /*4010*/  IMAD.MOV.U32 R25, RZ, RZ, 0x1000 ;  /* 0x00001000ff197424 */ /* 0x000fe200078e00ff */
[----:B------:R-:W-:-:S03]  /*4020*/  UMOV UR8, 0x400 ;  /* 0x0000040000087882 */ /* 0x000fc60000000000 */
[----:B------:R-:W3:Y:S01]  /*4030*/  LDC R19, c[0x0][0x370] ;  /* 0x0000dc00ff137b82 */ /* 0x000ee20000000800 */
[----:B------:R-:W-:-:S07]  /*4040*/  UPLOP3.LUT UP1, UPT, UPT, UPT, UPT, 0x40, 0x4 ;  /* 0x000000000004789c */ /* 0x000fce0003f2e870 */
[----:B------:R-:W3:Y:S01]  /*4050*/  LDC R2, c[0x0][0xb0c] ;  /* 0x0002c300ff027b82 */ /* 0x000ee20000000800 */
[----:B-1----:R-:W-:Y:S02]  /*4060*/  UISETP.NE.U32.AND UP2, UPT, UR6, URZ, UPT ;  /* 0x000000ff0600728c */ /* 0x002fe4000bf45070 */
[----:B------:R-:W-:Y:S02]  /*4070*/  ULEA UR6, UR37, UR8, 0x18 ;  /* 0x0000000825067291 */ /* 0x000fe4000f8ec0ff */
[----:B------:R-:W-:Y:S02]  /*4080*/  UISETP.NE.AND.EX UP2, UPT, UR7, URZ, UPT, UP2 ;  /* 0x000000ff0700728c */ /* 0x000fe4000bf45320 */
[----:B------:R-:W-:Y:S01]  /*4090*/  UIADD3 UR7, UPT, UPT, UR6, 0xd0, URZ ;  /* 0x000000d006077890 */ /* 0x000fe2000fffe0ff */
[----:B------:R-:W1:Y:S01]  /*40a0*/  LDC R18, c[0x0][0xb20] ;  /* 0x0002c800ff127b82 */ /* 0x000e620000000800 */
[----:B----4-:R-:W-:Y:S01]  /*40b0*/  UISETP.NE.U32.AND UP3, UPT, UR4, URZ, UPT ;  /* 0x000000ff0400728c */ /* 0x010fe2000bf65070 */
[----:B--2---:R-:W-:Y:S01]  /*40c0*/  ISETP.NE.AND P1, PT, R0, 0x1, PT ;  /* 0x000000010000780c */ /* 0x004fe20003f25270 */
[----:B------:R-:W-:-:S02]  /*40d0*/  UPRMT UR37, UR37, 0x654, UR7 ;  /* 0x0000065425257896 */ /* 0x000fc40008000007 */
[----:B------:R-:W-:-:S03]  /*40e0*/  UISETP.NE.AND.EX UP3, UPT, UR5, URZ, UPT, UP3 ;  /* 0x000000ff0500728c */ /* 0x000fc6000bf65330 */
[----:B------:R-:W2:Y:S08]  /*40f0*/  LDC.64 R32, c[0x0][0x348] ;  /* 0x0000d200ff207b82 */ /* 0x000eb00000000a00 */
[----:B------:R-:W4:Y:S08]  /*4100*/  LDC.64 R16, c[0x0][0xb10] ;  /* 0x0002c400ff107b82 */ /* 0x000f300000000a00 */
[----:B------:R-:W1:Y:S08]  /*4110*/  LDC.64 R6, c[0x0][0xb18] ;  /* 0x0002c600ff067b82 */ /* 0x000e700000000a00 */
[----:B------:R-:W1:Y:S08]  /*4120*/  LDC.64 R4, c[0x0][0xb28] ;  /* 0x0002ca00ff047b82 */ /* 0x000e700000000a00 */
[----:B---3--:R-:W1:Y:S02]  /*4130*/  LDC R24, c[0x0][0x374] ;  /* 0x0000dd00ff187b82 */ /* 0x008e640000000800 */
.L_x_85:
[C---:B------:R-:W-:Y:S02]  /*4140*/  LEA R0, R29.reuse, UR6, 0x3 ;  /* 0x000000061d007c11 */ /* 0x040fe4000f8e18ff */
[----:B------:R-:W-:Y:S02]  /*4150*/  SHF.L.U32 R3, R28, 0x1f, RZ ;  /* 0x0000001f1c037819 */ /* 0x000fe400000006ff */
[----:B------:R-:W-:Y:S02]  /*4160*/  LEA R20, R29, UR6, 0x4 ;  /* 0x000000061d147c11 */ /* 0x000fe4000f8e20ff */
[----:B---3--:R-:W3:Y:S02]  /*4170*/  SYNCS.PHASECHK.TRANS64.TRYWAIT P0, [R0+URZ+0xf0], R3 ;  /* 0x0000f003000075a7 */ /* 0x008ee400080011ff */
[----:B---3--:R-:W-:Y:S05]  /*4180*/  @!P0 BRA `(.L_x_78) ;  /* 0x0000003000008947 */ /* 0x008fea0003800000 */
.L_x_150:
[----:B------:R-:W-:Y:S01]  /*4190*/  ISETP.GE.AND P0, PT, R40, 0x1, PT ;  /* 0x000000012800780c */ /* 0x000fe20003f06270 */
[----:B------:R-:W1:Y:S01]  /*41a0*/  LDS.128 R20, [R20+0x180] ;  /* 0x0001800014147984 */ /* 0x000e620000000c00 */
[----:B------:R-:W-:Y:S01]  /*41b0*/  ISETP.NE.U32.AND P4, PT, RZ, UR4, PT ;  /* 0x00000004ff007c0c */ /* 0x000fe2000bf85070 */
[----:B---3--:R-:W-:Y:S01]  /*41c0*/  VIADD R0, R0, 0x100 ;  /* 0x0000010000007836 */ /* 0x008fe20000000000 */
[----:B------:R-:W-:Y:S02]  /*41d0*/  SHF.L.U32 R26, R30, 0x1f, RZ ;  /* 0x0000001f1e1a7819 */ /* 0x000fe400000006ff */
[----:B------:R-:W-:Y:S02]  /*41e0*/  ISETP.NE.AND.EX P4, PT, RZ, UR5, PT, P4 ;  /* 0x00000005ff007c0c */ /* 0x000fe4000bf85340 */
[----:B------:R-:W-:Y:S01]  /*41f0*/  PRMT R0, RZ, 0x654, R0 ;  /* 0x00000654ff007816 */ /* 0x000fe20000000000 */
[----:B------:R-:W-:Y:S01]  /*4200*/  @!PT LDS RZ, [RZ] ;  /* 0x00000000fffff984 */ /* 0x000fe20000000800 */
[----:B------:R-:W-:Y:S01]  /*4210*/  @!PT LDS RZ, [RZ] ;  /* 0x00000000fffff984 */ /* 0x000fe20000000800 */
[----:B------:R-:W-:Y:S01]  /*4220*/  @!PT LDS RZ, [RZ] ;  /* 0x00000000fffff984 */ /* 0x000fe20000000800 */
[----:B------:R-:W-:Y:S01]  /*4230*/  @!PT LDS RZ, [RZ] ;  /* 0x00000000fffff984 */ /* 0x000fe20000000800 */
[----:B------:R3:W-:Y:S06]  /*4240*/  MEMBAR.ALL.CTA ;  /* 0x0000000000007992 */ /* 0x0007ec0000008000 */
[----:B---3--:R-:W3:Y:S02]  /*4250*/  FENCE.VIEW.ASYNC.S ;  /* 0x00000000000073c6 */ /* 0x008ee40000000000 */
[----:B---3--:R3:W-:Y:S01]  /*4260*/  SYNCS.ARRIVE.TRANS64.RED.A1T0 RZ, [R0+URZ], RZ ;  /* 0x000000ff00ff79a7 */ /* 0x0087e200081004ff */
[----:B-1----:R-:W-:Y:S11]  /*4270*/  LOP3.LUT P3, RZ, R22, 0x1, RZ, 0xc0, !PT ;  /* 0x0000000116ff7812 */ /* 0x002ff6000786c0ff */
[----:B------:R-:W-:Y:S02]  /*4280*/  @!UPT UIADD3 URZ, UPT, UPT, URZ, URZ, URZ ;  /* 0x000000fffffff290 */ /* 0x000fe4000fffe0ff */
[----:B------:R-:W-:Y:S02]  /*4290*/  @P3 MOV R13, R20 ;  /* 0x00000014000d3202 */ /* 0x000fe40000000f00 */
[----:B------:R-:W-:Y:S01]  /*42a0*/  @P3 LOP3.LUT R8, R21, 0xffff, RZ, 0xc0, !PT ;  /* 0x0000ffff15083812 */ /* 0x000fe200078ec0ff */
[----:B---3--:R-:W-:Y:S06]  /*42b0*/  @!P0 BRA `(.L_x_79) ;  /* 0x0000000000a48947 */ /* 0x008fec0003800000 */
[----:B------:R-:W-:Y:S01]  /*42c0*/  IMAD.HI.U32 R31, R24, R7, RZ ;  /* 0x00000007181f7227 */ /* 0x000fe200078e00ff */
[----:B------:R-:W-:Y:S02]  /*42d0*/  ISETP.NE.AND P0, PT, R6, 0x1, PT ;  /* 0x000000010600780c */ /* 0x000fe40003f05270 */
[----:B------:R-:W-:Y:S01]  /*42e0*/  ISETP.NE.AND P2, PT, R40, 0x1, PT ;  /* 0x000000012800780c */ /* 0x000fe20003f45270 */
[----:B----4-:R-:W-:Y:S01]  /*42f0*/  IMAD.HI.U32 R34, R19, R16, RZ ;  /* 0x0000001013227227 */ /* 0x010fe200078e00ff */
[----:B------:R-:W-:Y:S02]  /*4300*/  SHF.R.U32.HI R31, RZ, R18, R31 ;  /* 0x00000012ff1f7219 */ /* 0x000fe4000001161f */
[----:B------:R-:W-:Y:S01]  /*4310*/  ISETP.NE.AND P5, PT, R2, 0x1, PT ;  /* 0x000000010200780c */ /* 0x000fe20003fa5270 */
[----:B------:R-:W-:Y:S01]  /*4320*/  IMAD.HI.U32 R36, R13, R16, RZ ;  /* 0x000000100d247227 */ /* 0x000fe200078e00ff */
[----:B------:R-:W-:Y:S02]  /*4330*/  SHF.R.U32.HI R34, RZ, R17, R34 ;  /* 0x00000011ff227219 */ /* 0x000fe40000011622 */
[----:B------:R-:W-:Y:S01]  /*4340*/  SEL R3, R24, R31, !P0 ;  /* 0x0000001f18037207 */ /* 0x000fe20004000000 */
[C---:B------:R-:W-:Y:S01]  /*4350*/  IMAD.HI.U32 R31, R8.reuse, R7, RZ ;  /* 0x00000007081f7227 */ /* 0x040fe200078e00ff */
[----:B------:R-:W-:Y:S02]  /*4360*/  SEL R11, R19, R34, !P5 ;  /* 0x00000022130b7207 */ /* 0x000fe40006800000 */
[----:B------:R-:W-:Y:S01]  /*4370*/  SHF.R.U32.HI R36, RZ, R17, R36 ;  /* 0x00000011ff247219 */ /* 0x000fe20000011624 */
[----:B------:R-:W-:Y:S01]  /*4380*/  IMAD.HI.U32 R38, R3, R4, RZ ;  /* 0x0000000403267227 */ /* 0x000fe200078e00ff */
[----:B------:R-:W-:Y:S03]  /*4390*/  SHF.R.U32.HI R31, RZ, R18, R31 ;  /* 0x00000012ff1f7219 */ /* 0x000fe6000001161f */
[----:B------:R-:W-:Y:S01]  /*43a0*/  IMAD.HI.U32 R34, R11, R4, RZ ;  /* 0x000000040b227227 */ /* 0x000fe200078e00ff */
[----:B------:R-:W-:Y:S02]  /*43b0*/  @P2 SHF.R.U32.HI R3, RZ, R5, R38 ;  /* 0x00000005ff032219 */ /* 0x000fe40000011626 */
[----:B------:R-:W-:Y:S02]  /*43c0*/  SEL R9, R8, R31, !P0 ;  /* 0x0000001f08097207 */ /* 0x000fe40004000000 */
[----:B------:R-:W-:Y:S01]  /*43d0*/  @P2 SHF.R.U32.HI R11, RZ, R5, R34 ;  /* 0x00000005ff0b2219 */ /* 0x000fe20000011622 */
[C---:B------:R-:W-:Y:S01]  /*43e0*/  IMAD R10, R40.reuse, R3, RZ ;  /* 0x00000003280a7224 */ /* 0x040fe200078e02ff */
[----:B------:R-:W-:Y:S01]  /*43f0*/  SEL R3, R13, R36, !P5 ;  /* 0x000000240d037207 */ /* 0x000fe20006800000 */
[C---:B------:R-:W-:Y:S03]  /*4400*/  IMAD.HI.U32 R14, R9.reuse, R4, RZ ;  /* 0x00000004090e7227 */ /* 0x040fe600078e00ff */
[----:B------:R-:W-:Y:S01]  /*4410*/  ISETP.GE.AND P0, PT, R9, R10, PT ;  /* 0x0000000a0900720c */ /* 0x000fe20003f06270 */
[C---:B------:R-:W-:Y:S01]  /*4420*/  IMAD R12, R40.reuse, R11, RZ ;  /* 0x0000000b280c7224 */ /* 0x040fe200078e02ff */
[-C--:B------:R-:W-:Y:S04]  /*4430*/  SHF.R.U32.HI R14, RZ, R5.reuse, R14 ;  /* 0x00000005ff0e7219 */ /* 0x080fe8000001160e */
[----:B------:R-:W-:Y:S02]  /*4440*/  ISETP.GE.OR P0, PT, R3, R12, P0 ;  /* 0x0000000c0300720c */ /* 0x000fe40000706670 */
[----:B------:R-:W-:Y:S05]  /*4450*/  SEL R15, R9, R14, !P2 ;  /* 0x0000000e090f7207 */ /* 0x000fea0005000000 */
[----:B------:R-:W-:Y:S04]  /*4460*/  IMAD.MOV R14, RZ, RZ, -R15 ;  /* 0x000000ffff0e7224 */ /* 0x000fe800078e0a0f */
[----:B------:R-:W-:Y:S02]  /*4470*/  IMAD R14, R40, R14, R9 ;  /* 0x0000000e280e7224 */ /* 0x000fe400078e0209 */
[C---:B------:R-:W-:Y:S05]  /*4480*/  @!P0 IMAD.HI.U32 R10, R3.reuse, R4, RZ ;  /* 0x00000004030a8227 */ /* 0x040fea00078e00ff */
[----:B------:R-:W-:Y:S04]  /*4490*/  @!P0 SHF.R.U32.HI R10, RZ, R5, R10 ;  /* 0x00000005ff0a8219 */ /* 0x000fe8000001160a */
[----:B------:R-:W-:Y:S01]  /*44a0*/  @!P0 SEL R0, R3, R10, !P2 ;  /* 0x0000000a03008207 */ /* 0x000fe20005000000 */
[----:B------:R-:W-:Y:S03]  /*44b0*/  IMAD.MOV R10, RZ, RZ, -R3 ;  /* 0x000000ffff0a7224 */ /* 0x000fe600078e0a03 */
[----:B------:R-:W-:Y:S01]  /*44c0*/  @!P0 IADD3 R15, PT, PT, R15, -R0, RZ ;  /* 0x800000000f0f8210 */ /* 0x000fe20007ffe0ff */
[----:B------:R-:W-:Y:S01]  /*44d0*/  @!P0 IMAD R0, R11, R14, R0 ;  /* 0x0000000e0b008224 */ /* 0x000fe200078e0200 */
[----:B------:R-:W-:Y:S01]  /*44e0*/  IADD3 R11, PT, PT, -R9, RZ, RZ ;  /* 0x000000ff090b7210 */ /* 0x000fe20007ffe1ff */
[----:B------:R-:W-:Y:S02]  /*44f0*/  IMAD R13, R2, R10, R13 ;  /* 0x0000000a020d7224 */ /* 0x000fe400078e020d */
[----:B------:R-:W-:Y:S02]  /*4500*/  @!P0 IMAD R9, R15, R40, R3 ;  /* 0x000000280f098224 */ /* 0x000fe400078e0203 */
[----:B------:R-:W-:Y:S02]  /*4510*/  @!P0 IMAD.MOV.U32 R3, RZ, RZ, R0 ;  /* 0x000000ffff038224 */ /* 0x000fe400078e0000 */
[----:B------:R-:W-:Y:S02]  /*4520*/  IMAD R8, R6, R11, R8 ;  /* 0x0000000b06087224 */ /* 0x000fe400078e0208 */
[----:B------:R-:W-:Y:S02]  /*4530*/  IMAD R13, R3, R2, R13 ;  /* 0x00000002030d7224 */ /* 0x000fe400078e020d */
[----:B------:R-:W-:Y:S02]  /*4540*/  IMAD R8, R9, R6, R8 ;  /* 0x0000000609087224 */ /* 0x000fe400078e0208 */
.L_x_79:
[----:B------:R-:W-:Y:S05]  /*4550*/  BRA.U UP1, `(.L_x_80) ;  /* 0x0000000101107547 */ /* 0x000fea000b800000 */
[----:B------:R-:W-:Y:S04]  /*4560*/  MOV R0, UR13 ;  /* 0x0000000d00007c02 */ /* 0x000fe80008000f00 */
[----:B------:R-:W-:Y:S04]  /*4570*/  SHF.L.U32 R3, R0, 0x1f, RZ ;  /* 0x0000001f00037819 */ /* 0x000fe800000006ff */
[----:B------:R-:W1:Y:S02]  /*4580*/  SYNCS.PHASECHK.TRANS64.TRYWAIT P0, [UR6+0xe8], R3 ;  /* 0x0000e803ff0075a7 */ /* 0x000e640008001106 */
[----:B-1----:R-:W-:Y:S05]  /*4590*/  @!P0 BRA `(.L_x_81) ;  /* 0x0000002c00108947 */ /* 0x002fea0003800000 */
.L_x_80:
[----:B------:R-:W-:Y:S05]  /*45a0*/  BRA.U !UP3, `(.L_x_82) ;  /* 0x000000010b347547 */ /* 0x000fea000b800000 */
[----:B------:R-:W-:Y:S01]  /*45b0*/  UPLOP3.LUT UP0, UPT, UPT, UPT, UP2, 0x80, 0x8 ;  /* 0x000000000008789c */ /* 0x000fe20003f0f020 */
[----:B-1----:R-:W-:Y:S02]  /*45c0*/  HFMA2 R0, -RZ, RZ, 0, 5.9604644775390625e-08 ;  /* 0x00000001ff007431 */ /* 0x002fe400000001ff */
[----:B------:R-:W-:Y:S03]  /*45d0*/  IMAD.MOV.U32 R96, RZ, RZ, 0x1 ;  /* 0x00000001ff607424 */ /* 0x000fe600078e00ff */
[----:B------:R-:W-:Y:S05]  /*45e0*/  PLOP3.LUT P0, PT, PT, PT, UP0, 0x80, 0x8 ;  /* 0x000000000008781c */ /* 0x000fea0003f0f008 */
[----:B------:R-:W1:Y:S01]  /*45f0*/  @UP0 LDCU.64 UR8, c[0x0][0x888] ;  /* 0x00011100ff0807ac */ /* 0x000e620008000a00 */
[----:B------:R-:W-:Y:S07]  /*4600*/  @UP0 UIMAD UR7, UR36, UR4, URZ ;  /* 0x00000004240702a4 */ /* 0x000fee000f8e02ff */
[----:B------:R-:W-:Y:S01]  /*4610*/  @!P0 PRMT R96, R0, 0x7610, R96 ;  /* 0x0000761000608816 */ /* 0x000fe20000000060 */
[----:B-1----:R-:W-:Y:S03]  /*4620*/  @UP0 UIMAD.WIDE UR8, UR7, 0x4, UR8 ;  /* 0x00000004070808a5 */ /* 0x002fe6000f8e0208 */
[----:B------:R-:W1:Y:S03]  /*4630*/  @!UP0 LDCU UR7, c[0x0][0x880] ;  /* 0x00011000ff0787ac */ /* 0x000e660008000800 */
[----:B------:R-:W-:Y:S01]  /*4640*/  IMAD.U32 R10, RZ, RZ, UR8 ;  /* 0x00000008ff0a7e24 */ /* 0x000fe2000f8e00ff */
[----:B------:R-:W-:Y:S05]  /*4650*/  MOV R11, UR9 ;  /* 0x00000009000b7c02 */ /* 0x000fea0008000f00 */
[----:B-----5:R3:W5:Y:S02]  /*4660*/  @P0 LDG.E R49, desc[UR40][R10.64] ;  /* 0x000000280a310981 */ /* 0x020764000c1e1900 */
[----:B-1-3--:R-:W-:Y:S07]  /*4670*/  @!P0 IMAD.U32 R49, RZ, RZ, UR7 ;  /* 0x00000007ff318e24 */ /* 0x00afee000f8e00ff */
.L_x_82:
[----:B-----5:R-:W-:Y:S01]  /*4680*/  @!P4 FSETP.EQ.AND P5, PT, R49, RZ, PT ;  /* 0x000000ff3100c20b */ /* 0x020fe20003fa2000 */
[----:B------:R-:W-:Y:S01]  /*4690*/  @!UPT UIADD3 URZ, UPT, UPT, URZ, URZ, URZ ;  /* 0x000000fffffff290 */ /* 0x000fe2000fffe0ff */
[----:B------:R-:W-:Y:S11]  /*46a0*/  @!P4 BRA `(.L_x_83) ;  /* 0x000000000014c947 */ /* 0x000ff60003800000 */
[----:B------:R-:W-:Y:S02]  /*46b0*/  LOP3.LUT P0, RZ, R96, 0xff, RZ, 0xc0, !PT ;  /* 0x000000ff60ff7812 */ /* 0x000fe4000780c0ff */
[----:B------:R-:W-:Y:S04]  /*46c0*/  PLOP3.LUT P5, PT, PT, PT, UP0, 0x80, 0x8 ;  /* 0x000000000008781c */ /* 0x000fe80003faf008 */
[----:B------:R-:W-:Y:S07]  /*46d0*/  PLOP3.LUT P5, PT, P5, PT, PT, 0x8, 0x80 ;  /* 0x000000000080781c */ /* 0x000fee0002fae170 */
[----:B------:R-:W-:Y:S11]  /*46e0*/  @P0 FSETP.EQ.AND P5, PT, R49, RZ, PT ;  /* 0x000000ff3100020b */ /* 0x000ff60003fa2000 */
[----:B------:R-:W-:Y:S02]  /*46f0*/  @!UPT UIADD3 URZ, UPT, UPT, URZ, URZ, URZ ;  /* 0x000000fffffff290 */ /* 0x000fe4000fffe0ff */
.L_x_83:
[----:B------:R-:W3:Y:S01]  /*4700*/  SYNCS.PHASECHK.TRANS64.TRYWAIT P4, [UR6+0xd8], R26 ;  /* 0x0000d81aff0075a7 */ /* 0x000ee20008081106 */
[----:B------:R-:W-:Y:S01]  /*4710*/  @P3 SHF.R.U32.HI R27, RZ, 0x10, R21 ;  /* 0x00000010ff1b3819 */ /* 0x000fe20000011615 */
[----:B------:R-:W-:Y:S01]  /*4720*/  VIADD R29, R29, 0x1 ;  /* 0x000000011d1d7836 */ /* 0x000fe20000000000 */
[----:B------:R-:W5:Y:S08]  /*4730*/  LDC.64 R14, c[0x0][0xb10] ;  /* 0x0002c400ff0e7b82 */ /* 0x000f700000000a00 */
[----:B------:R-:W2:Y:S08]  /*4740*/  LDC.64 R10, c[0x0][0xb18] ;  /* 0x0002c600ff0a7b82 */ /* 0x000eb00000000a00 */
[----:B-1----:R-:W1:Y:S08]  /*4750*/  @!P1 LDC R0, c[0x0][0xb20] ;  /* 0x0002c800ff009b82 */ /* 0x002e700000000800 */
[----:B------:R-:W4:Y:S01]  /*4760*/  @!P1 LDC R3, c[0x0][0xb0c] ;  /* 0x0002c300ff039b82 */ /* 0x000f220000000800 */
[----:B-----5:R-:W-:Y:S05]  /*4770*/  @!P1 IMAD.HI.U32 R14, R13, R14, RZ ;  /* 0x0000000e0d0e9227 */ /* 0x020fea00078e00ff */
[----:B------:R-:W-:Y:S01]  /*4780*/  @!P1 SHF.R.U32.HI R14, RZ, R15, R14 ;  /* 0x0000000fff0e9219 */ /* 0x000fe2000001160e */
[----:B--2---:R-:W-:Y:S01]  /*4790*/  @!P1 IMAD.HI.U32 R11, R8, R11, RZ ;  /* 0x0000000b080b9227 */ /* 0x004fe200078e00ff */
[----:B------:R-:W-:Y:S04]  /*47a0*/  @!P1 ISETP.NE.AND P0, PT, R10, 0x1, PT ;  /* 0x000000010a00980c */ /* 0x000fe80003f05270 */
[----:B-1----:R-:W-:Y:S02]  /*47b0*/  @!P1 SHF.R.U32.HI R9, RZ, R0, R11 ;  /* 0x00000000ff099219 */ /* 0x002fe4000001160b */
[----:B----4-:R-:W-:Y:S02]  /*47c0*/  @!P1 ISETP.NE.AND P2, PT, R3, 0x1, PT ;  /* 0x000000010300980c */ /* 0x010fe40003f45270 */
[----:B------:R-:W-:Y:S02]  /*47d0*/  @!P1 SEL R9, R8, R9, !P0 ;  /* 0x0000000908099207 */ /* 0x000fe40004000000 */
[----:B------:R-:W-:Y:S02]  /*47e0*/  ELECT P0, URZ, PT ;  /* 0x0000000000ff782f */ /* 0x000fe40003800000 */
[----:B------:R-:W-:Y:S05]  /*47f0*/  @!P1 SEL R14, R13, R14, !P2 ;  /* 0x0000000e0d0e9207 */ /* 0x000fea0005000000 */
[----:B------:R-:W-:Y:S02]  /*4800*/  @!P1 IMAD.IADD R0, R9, 0x1, -R14 ;  /* 0x0000000109009824 */ /* 0x000fe400078e0a0e */
[----:B------:R-:W-:Y:S02]  /*4810*/  @!P1 IMAD.IADD R9, R14, 0x1, -R9 ;  /* 0x000000010e099824 */ /* 0x000fe400078e0a09 */
[----:B------:R-:W-:Y:S02]  /*4820*/  @!P1 IMAD R13, R0, R3, R13 ;  /* 0x00000003000d9224 */ /* 0x000fe400078e020d */
[----:B------:R-:W-:Y:S01]  /*4830*/  @!P1 IMAD R8, R9, R10, R8 ;  /* 0x0000000a09089224 */ /* 0x000fe200078e0208 */
[----:B---3--:R-:W-:Y:S06]  /*4840*/  @!P4 BRA `(.L_x_84) ;  /* 0x00000028007cc947 */ /* 0x008fec0003800000 */
.L_x_153:
[----:B------:R-:W-:Y:S01]  /*4850*/  PLOP3.LUT P5, PT, P5, P0, PT, 0xf2, 0x2f ;  /* 0x00000000002f781c */ /* 0x000fe20002fa1e72 */
[----:B------:R-:W-:Y:S01]  /*4860*/  UMOV UR14, 0x0 ;  /* 0x00000000000e7882 */ /* 0x000fe20000000000 */
[----:B------:R-:W-:Y:S01]  /*4870*/  LOP3.LUT R30, R30, 0x1, RZ, 0x3c, !PT ;  /* 0x000000011e1e7812 */ /* 0x000fe200078e3cff */
[----:B------:R-:W-:Y:S01]  /*4880*/  UMOV UR15, 0x10000000 ;  /* 0x10000000000f7882 */ /* 0x000fe20000000000 */
[----:B------:R-:W-:Y:S01]  /*4890*/  UMOV UR12, UR36 ;  /* 0x00000024000c7c82 */ /* 0x000fe20008000000 */
[----:B------:R-:W-:Y:S08]  /*48a0*/  @P3 R2UR UR36, R27 ;  /* 0x000000001b2432ca */ /* 0x000ff000000e0000 */
[----:B-1----:R-:W-:Y:S01]  /*48b0*/  @!P5 IADD3 R3, P0, PT, R32, 0x580, RZ ;  /* 0x000005802003d810 */ /* 0x002fe20007f1e0ff */
[----:B------:R-:W-:Y:S01]  /*48c0*/  @!P5 IMAD.SHL.U32 R91, R91, 0x40, RZ ;  /* 0x000000405b5bd824 */ /* 0x000fe200078e00ff */
[----:B------:R-:W-:Y:S01]  /*48d0*/  VOTEU.ALL UP1, P5 ;  /* 0x0000000000ff7886 */ /* 0x000fe20002820000 */
[----:B------:R-:W-:Y:S01]  /*48e0*/  @!P5 IMAD.SHL.U32 R97, R97, 0x40, RZ ;  /* 0x000000406161d824 */ /* 0x000fe200078e00ff */
[----:B------:R-:W-:Y:S01]  /*48f0*/  @!P5 R2UR UR8, R3 ;  /* 0x000000000308d2ca */ /* 0x000fe200000e0000 */
[----:B------:R-:W-:Y:S01]  /*4900*/  @!P5 IMAD.X R0, RZ, RZ, R33, P0 ;  /* 0x000000ffff00d224 */ /* 0x000fe200000e0621 */
[----:B------:R-:W-:Y:S01]  /*4910*/  @!P5 R2UR UR10, R91 ;  /* 0x000000005b0ad2ca */ /* 0x000fe200000e0000 */
[----:B------:R-:W-:Y:S01]  /*4920*/  @!UP1 UIADD3 UR9, UPT, UPT, UR6, 0xd0, URZ ;  /* 0x000000d006099890 */ /* 0x000fe2000fffe0ff */
[----:B------:R-:W-:Y:S01]  /*4930*/  @!P5 R2UR UR11, R97 ;  /* 0x00000000610bd2ca */ /* 0x000fe200000e0000 */
[----:B------:R-:W-:Y:S01]  /*4940*/  IMAD.IADD R91, R8, 0x1, R79 ;  /* 0x00000001085b7824 */ /* 0x000fe200078e024f */
[----:B------:R-:W-:Y:S01]  /*4950*/  @!P5 R2UR UR7, R0 ;  /* 0x000000000007d2ca */ /* 0x000fe200000e0000 */
[----:B------:R-:W-:Y:S01]  /*4960*/  IMAD.IADD R97, R13, 0x1, R90 ;  /* 0x000000010d617824 */ /* 0x000fe200078e025a */
[C---:B------:R-:W-:Y:S04]  /*4970*/  ISETP.NE.AND P0, PT, R29.reuse, 0x2, PT ;  /* 0x000000021d00780c */ /* 0x040fe80003f05270 */
[----:B------:R-:W-:Y:S01]  /*4980*/  SEL R3, RZ, 0x1, P0 ;  /* 0x00000001ff037807 */ /* 0x000fe20000000000 */
[----:B------:R-:W-:Y:S01]  /*4990*/  IMAD.U32 R10, RZ, RZ, UR8 ;  /* 0x00000008ff0a7e24 */ /* 0x000fe2000f8e00ff */
[----:B------:R-:W-:Y:S01]  /*49a0*/  @!UP1 UIADD3 UR8, UPT, UPT, UR6, 0x200, URZ ;  /* 0x0000020006089890 */ /* 0x000fe2000fffe0ff */
[----:B------:R-:W-:Y:S01]  /*49b0*/  SEL R29, R29, RZ, P0 ;  /* 0x000000ff1d1d7207 */ /* 0x000fe20000000000 */
[----:B------:R-:W-:Y:S01]  /*49c0*/  VOTEU.ALL UP1, P5 ;  /* 0x0000000000ff7886 */ /* 0x000fe20002820000 */
[----:B------:R-:W-:Y:S02]  /*49d0*/  LOP3.LUT R28, R28, R3, RZ, 0x3c, !PT ;  /* 0x000000031c1c7212 */ /* 0x000fe400078e3cff */
[----:B------:R-:W-:Y:S01]  /*49e0*/  IMAD.U32 R11, RZ, RZ, UR7 ;  /* 0x00000007ff0b7e24 */ /* 0x000fe2000f8e00ff */
[----:B------:R-:W-:Y:S04]  /*49f0*/  @!P5 R2UR UR16, R10 ;  /* 0x000000000a10d2ca */ /* 0x000fe800000e0000 */
[----:B------:R-:W-:Y:S11]  /*4a00*/  @!P5 R2UR UR17, R11 ;  /* 0x000000000b11d2ca */ /* 0x000ff600000e0000 */
[----:B------:R-:W-:Y:S02]  /*4a10*/  @!UPT UIADD3 URZ, UPT, UPT, URZ, URZ, URZ ;  /* 0x000000fffffff290 */ /* 0x000fe4000fffe0ff */
[----:B------:R3:W-:Y:S01]  /*4a20*/  @!UP1 UTMALDG.3D [UR8], [UR16], desc[UR14] ;  /* 0x00000e08100095b4 */ /* 0x0007e20008011000 */
[----:B------:R3:W-:Y:S01]  /*4a30*/  @!P5 SYNCS.ARRIVE.TRANS64.RED.A0TR RZ, [UR6+0xd0], R25 ;  /* 0x0000d019ffffd9a7 */ /* 0x0007e20008300406 */
[----:B------:R-:W-:Y:S01]  /*4a40*/  UPLOP3.LUT UP1, UPT, UPT, UPT, UPT, 0x80, 0x8 ;  /* 0x000000000008789c */ /* 0x000fe20003f2f070 */
[----:B------:R-:W-:Y:S01]  /*4a50*/  SYNCS.ARRIVE.TRANS64.RED.A1T0 RZ, [UR37], RZ ;  /* 0x000000ffffff79a7 */ /* 0x000fe20008100425 */
[----:B------:R-:W-:Y:S09]  /*4a60*/  @P3 BRA `(.L_x_85) ;  /* 0xfffffff400b43947 */ /* 0x000ff2000383ffff */
[----:B------:R-:W-:Y:S07]  /*4a70*/  MOV R0, UR6 ;  /* 0x0000000600007c02 */ /* 0x000fee0008000f00 */
.L_x_86:
[----:B-1----:R-:W-:-:S04]  /*4a80*/  SHF.L.U32 R3, R30, 0x1f, RZ ;  /* 0x0000001f1e037819 */ /* 0x002fc800000006ff */
[----:B------:R1:W2:Y:S03]  /*4a90*/  SYNCS.PHASECHK.TRANS64.TRYWAIT P0, [R0+URZ+0xd8], R3 ;  /* 0x0000d803000075a7 */ /* 0x0002a600080011ff */
[----:B--2---:R-:W-:Y:S05]  /*4aa0*/  @!P0 NANOSLEEP.SYNCS 0x989680 ;  /* 0x009896800000895d */ /* 0x004fea0003900000 */
[----:B------:R-:W2:Y:S02]  /*4ab0*/  @!P0 SYNCS.PHASECHK.TRANS64 P0, [R0+URZ+0xd8], R3 ;  /* 0x0000d803000085a7 */ /* 0x000ea400080010ff */
[----:B--23--:R-:W-:Y:S05]  /*4ac0*/  @P0 EXIT ;  /* 0x000000000000094d */ /* 0x00cfea0003800000 */
[----:B------:R-:W-:Y:S05]  /*4ad0*/  BRA `(.L_x_86) ;  /* 0xfffffffc00e87947 */ /* 0x000fea000383ffff */
.L_x_77:
[----:B------:R-:W-:-:S06]  /*4ae0*/  UISETP.GE.AND UP1, UPT, UR8, 0x4, UPT ;  /* 0x000000040800788c */ /* 0x000fcc000bf26270 */
[----:B------:R-:W-:-:S13]  /*4af0*/  PLOP3.LUT P0, PT, PT, PT, UP1, 0x80, 0x8 ;  /* 0x000000000008781c */ /* 0x000fda0003f0f018 */
[----:B------:R-:W-:Y:S05]  /*4b00*/  @!P0 EXIT ;  /* 0x000000000000894d */ /* 0x000fea0003800000 */
[----:B------:R-:W-:Y:S01]  /*4b10*/  BAR.SYNC.DEFER_BLOCKING 0x6, 0xa0 ;  /* 0x0182800000007b1d */ /* 0x000fe20000010000 */
[C---:B------:R-:W-:Y:S02]  /*4b20*/  IMAD.SHL.U32 R5, R101.reuse, 0x40, RZ ;  /* 0x0000004065057824 */ /* 0x040fe400078e00ff */
[----:B------:R-:W-:Y:S02]  /*4b30*/  HFMA2 R111, -RZ, RZ, 0, 0 ;  /* 0x00000000ff6f7431 */ /* 0x000fe400000001ff */
[C---:B------:R-:W-:Y:S01]  /*4b40*/  IMAD.SHL.U32 R0, R101.reuse, 0x20, RZ ;  /* 0x0000002065007824 */ /* 0x040fe200078e00ff */
[----:B------:R-:W-:Y:S01]  /*4b50*/  CS2R R106, SRZ ;  /* 0x00000000006a7805 */ /* 0x000fe2000001ff00 */
[----:B------:R-:W-:Y:S01]  /*4b60*/  IMAD.SHL.U32 R2, R101, 0x2, RZ ;  /* 0x0000000265027824 */ /* 0x000fe200078e00ff */
[----:B------:R-:W-:Y:S01]  /*4b70*/  UMOV UR43, 0x400 ;  /* 0x00000400002b7882 */ /* 0x000fe20000000000 */
[----:B------:R-:W1:Y:S01]  /*4b80*/  LDC R99, c[0x0][0x370] ;  /* 0x0000dc00ff637b82 */ /* 0x000e620000000800 */
[----:B------:R-:W-:Y:S01]  /*4b90*/  ULEA UR43, UR37, UR43, 0x18 ;  /* 0x0000002b252b7291 */ /* 0x000fe2000f8ec0ff */
[----:B------:R-:W-:Y:S01]  /*4ba0*/  LOP3.LUT R7, R5, 0x180, RZ, 0xc0, !PT ;  /* 0x0000018005077812 */ /* 0x000fe200078ec0ff */
[C---:B------:R-:W-:Y:S01]  /*4bb0*/  IMAD.SHL.U32 R103, R101.reuse, 0x8, RZ ;  /* 0x0000000865677824 */ /* 0x040fe200078e00ff */
[----:B------:R-:W-:Y:S01]  /*4bc0*/  LOP3.LUT R0, R0, 0xc00, RZ, 0xc0, !PT ;  /* 0x00000c0000007812 */ /* 0x000fe200078ec0ff */
[----:B------:R-:W-:Y:S01]  /*4bd0*/  IMAD.U32 R46, R101, 0x10000, RZ ;  /* 0x00010000652e7824 */ /* 0x000fe200078e00ff */
[----:B------:R-:W-:Y:S01]  /*4be0*/  LOP3.LUT R2, R7, 0x20, R2, 0xf8, !PT ;  /* 0x0000002007027812 */ /* 0x000fe200078ef802 */
[----:B------:R-:W-:Y:S01]  /*4bf0*/  UIADD3 UR4, UPT, UPT, UR43, 0x1200, URZ ;  /* 0x000012002b047890 */ /* 0x000fe2000fffe0ff */
[----:B------:R-:W2:Y:S01]  /*4c00*/  LDC R42, c[0x0][0xb0c] ;  /* 0x0002c300ff2a7b82 */ /* 0x000ea20000000800 */
[----:B------:R-:W-:Y:S01]  /*4c10*/  LOP3.LUT R0, R0, 0x40, R5, 0xf8, !PT ;  /* 0x0000004000007812 */ /* 0x000fe200078ef805 */
[----:B------:R-:W-:Y:S01]  /*4c20*/  IMAD.MOV.U32 R44, RZ, RZ, RZ ;  /* 0x000000ffff2c7224 */ /* 0x000fe200078e00ff */
[----:B------:R-:W-:Y:S01]  /*4c30*/  LOP3.LUT R103, R2, 0x30, R103, 0x78, !PT ;  /* 0x0000003002677812 */ /* 0x000fe200078e7867 */
[----:B------:R-:W-:Y:S01]  /*4c40*/  IMAD.MOV.U32 R108, RZ, RZ, RZ ;  /* 0x000000ffff6c7224 */ /* 0x000fe200078e00ff */
[----:B------:R-:W-:Y:S01]  /*4c50*/  LOP3.LUT R0, R0, 0x200, R5, 0xf8, !PT ;  /* 0x0000020000007812 */ /* 0x000fe200078ef805 */
[----:B------:R-:W-:Y:S01]  /*4c60*/  IMAD.SHL.U32 R5, R101, 0x10, RZ ;  /* 0x0000001065057824 */ /* 0x000fe200078e00ff */
[----:B------:R-:W-:Y:S01]  /*4c70*/  LOP3.LUT R46, R46, 0x600000, RZ, 0xc0, !PT ;  /* 0x006000002e2e7812 */ /* 0x000fe200078ec0ff */
[----:B------:R-:W4:Y:S01]  /*4c80*/  LDC R98, c[0x0][0xb20] ;  /* 0x0002c800ff627b82 */ /* 0x000f220000000800 */
[----:B------:R-:W3:Y:S01]  /*4c90*/  LDS R3, [UR43+0x1a0] ;  /* 0x0001a02bff037984 */ /* 0x000ee20008000800 */
[----:B------:R-:W-:Y:S01]  /*4ca0*/  LOP3.LUT R103, R0, R103, RZ, 0xfc, !PT ;  /* 0x0000006700677212 */ /* 0x000fe200078efcff */
[----:B------:R-:W-:Y:S01]  /*4cb0*/  IMAD.U32 R109, RZ, RZ, UR4 ;  /* 0x00000004ff6d7e24 */ /* 0x000fe2000f8e00ff */
[----:B------:R-:W-:Y:S01]  /*4cc0*/  LOP3.LUT R5, R5, 0x20, RZ, 0xc0, !PT ;  /* 0x0000002005057812 */ /* 0x000fe200078ec0ff */
[----:B------:R-:W1:Y:S01]  /*4cd0*/  LDCU.64 UR46, c[0x0][0x348] ;  /* 0x00006900ff2e77ac */ /* 0x000e620008000a00 */
[----:B------:R-:W-:-:S02]  /*4ce0*/  IADD3 R102, PT, PT, R103, UR43, RZ ;  /* 0x0000002b67667c10 */ /* 0x000fc4000fffe0ff */
[----:B------:R-:W1:Y:S01]  /*4cf0*/  LDC R41, c[0x0][0xb30] ;  /* 0x0002cc00ff297b82 */ /* 0x000e620000000800 */
[----:B------:R-:W1:Y:S01]  /*4d00*/  LDCU.64 UR38, c[0x0][0x888] ;  /* 0x00011100ff2677ac */ /* 0x000e620008000a00 */
[----:B------:R-:W-:Y:S01]  /*4d10*/  IADD3 R102, PT, PT, -R5, 0x200, R102 ;  /* 0x0000020005667810 */ /* 0x000fe20007ffe166 */
[----:B------:R-:W-:-:S05]  /*4d20*/  UIADD3 UR42, UPT, UPT, UR43, 0x200, URZ ;  /* 0x000002002b2a7890 */ /* 0x000fca000fffe0ff */
[----:B------:R-:W1:Y:S08]  /*4d30*/  LDC.64 R88, c[0x0][0xb10] ;  /* 0x0002c400ff587b82 */ /* 0x000e700000000a00 */
[----:B------:R-:W1:Y:S08]  /*4d40*/  LDC.64 R38, c[0x0][0xb18] ;  /* 0x0002c600ff267b82 */ /* 0x000e700000000a00 */
[----:B------:R-:W1:Y:S08]  /*4d50*/  LDC.64 R84, c[0x0][0x888] ;  /* 0x00022200ff547b82 */ /* 0x000e700000000a00 */
[----:B------:R-:W1:Y:S01]  /*4d60*/  LDC.64 R36, c[0x0][0xb28] ;  /* 0x0002ca00ff247b82 */ /* 0x000e620000000a00 */
[----:B---3--:R-:W-:-:S07]  /*4d70*/  IMAD.IADD R46, R3, 0x1, R46 ;  /* 0x00000001032e7824 */ /* 0x008fce00078e022e */
[----:B------:R-:W3:Y:S08]  /*4d80*/  LDC.64 R86, c[0x0][0x890] ;  /* 0x00022400ff567b82 */ /* 0x000ef00000000a00 */
[----:B------:R-:W1:Y:S08]  /*4d90*/  LDC.64 R82, c[0x0][0x8b0] ;  /* 0x00022c00ff527b82 */ /* 0x000e700000000a00 */
[----:B------:R-:W1:Y:S08]  /*4da0*/  LDC.64 R80, c[0x0][0x8a8] ;  /* 0x00022a00ff507b82 */ /* 0x000e700000000a00 */
[----:B--2-4-:R-:W1:Y:S02]  /*4db0*/  LDC R100, c[0x0][0x374] ;  /* 0x0000dd00ff647b82 */ /* 0x014e640000000800 */
.L_x_104:
[----:B------:R-:W-:Y:S02]  /*4dc0*/  LEA R0, R111, UR43, 0x3 ;  /* 0x0000002b6f007c11 */ /* 0x000fe4000f8e18ff */
[----:B------:R-:W-:Y:S02]  /*4dd0*/  SHF.L.U32 R3, R107, 0x1f, RZ ;  /* 0x0000001f6b037819 */ /* 0x000fe400000006ff */
[----:B------:R-:W-:Y:S02]  /*4de0*/  LEA R16, R111, UR43, 0x4 ;  /* 0x0000002b6f107c11 */ /* 0x000fe4000f8e20ff */
[----:B--2---:R-:W2:Y:S02]  /*4df0*/  SYNCS.PHASECHK.TRANS64.TRYWAIT P0, [R0+URZ+0xf0], R3 ;  /* 0x0000f003000075a7 */ /* 0x004ea400080011ff */
[----:B-12---:R-:W-:Y:S05]  /*4e00*/  @!P0 BRA `(.L_x_87) ;  /* 0x0000002400248947 */ /* 0x006fea0003800000 */
.L_x_154:
[----:B------:R-:W4:Y:S01]  /*4e10*/  LDC.64 R12, c[0x0][0xb10] ;  /* 0x0002c400ff0c7b82 */ /* 0x000f220000000a00 */
[----:B------:R-:W3:Y:S01]  /*4e20*/  LDS.128 R16, [R16+0x180] ;  /* 0x0001800010107984 */ /* 0x000ee20000000c00 */
[----:B-1----:R-:W-:Y:S01]  /*4e30*/  ISETP.NE.AND P1, PT, R41, 0x1, PT ;  /* 0x000000012900780c */ /* 0x002fe20003f25270 */
[----:B--2---:R-:W-:Y:S01]  /*4e40*/  VIADD R0, R0, 0x100 ;  /* 0x0000010000007836 */ /* 0x004fe20000000000 */
[----:B------:R-:W-:Y:S04]  /*4e50*/  ISETP.GE.AND P0, PT, R40, 0x1, PT ;  /* 0x000000012800780c */ /* 0x000fe80003f06270 */
[----:B------:R-:W1:Y:S01]  /*4e60*/  LDC.64 R10, c[0x0][0xb18] ;  /* 0x0002c600ff0a7b82 */ /* 0x000e620000000a00 */
[----:B------:R-:W-:Y:S01]  /*4e70*/  PRMT R0, RZ, 0x654, R0 ;  /* 0x00000654ff007816 */ /* 0x000fe20000000000 */
[----:B------:R-:W-:Y:S01]  /*4e80*/  @!PT LDS RZ, [RZ] ;  /* 0x00000000fffff984 */ /* 0x000fe20000000800 */
[----:B------:R-:W-:Y:S01]  /*4e90*/  @!PT LDS RZ, [RZ] ;  /* 0x00000000fffff984 */ /* 0x000fe20000000800 */
[----:B------:R-:W-:Y:S01]  /*4ea0*/  @!PT LDS RZ, [RZ] ;  /* 0x00000000fffff984 */ /* 0x000fe20000000800 */
[----:B------:R-:W-:Y:S01]  /*4eb0*/  @!PT LDS RZ, [RZ] ;  /* 0x00000000fffff984 */ /* 0x000fe20000000800 */
[----:B------:R2:W-:Y:S06]  /*4ec0*/  MEMBAR.ALL.CTA ;  /* 0x0000000000007992 */ /* 0x0005ec0000008000 */
[----:B--2---:R-:W2:Y:S01]  /*4ed0*/  FENCE.VIEW.ASYNC.S ;  /* 0x00000000000073c6 */ /* 0x004ea20000000000 */
[----:B------:R-:W1:Y:S08]  /*4ee0*/  @!P1 LDC R14, c[0x0][0xb20] ;  /* 0x0002c800ff0e9b82 */ /* 0x000e700000000800 */
[----:B------:R-:W1:Y:S01]  /*4ef0*/  @!P1 LDC R9, c[0x0][0xb0c] ;  /* 0x0002c300ff099b82 */ /* 0x000e620000000800 */
[----:B--2---:R2:W-:Y:S01]  /*4f00*/  SYNCS.ARRIVE.TRANS64.RED.A1T0 RZ, [R0+URZ], RZ ;  /* 0x000000ff00ff79a7 */ /* 0x0045e200081004ff */
[----:B---3--:R-:W-:Y:S04]  /*4f10*/  LOP3.LUT P4, RZ, R18, 0x1, RZ, 0xc0, !PT ;  /* 0x0000000112ff7812 */ /* 0x008fe8000788c0ff */
[----:B------:R-:W-:Y:S09]  /*4f20*/  P2R R110, PR, RZ, 0x10 ;  /* 0x00000010ff6e7803 */ /* 0x000ff20000000000 */
[----:B------:R-:W-:Y:S02]  /*4f30*/  @P4 MOV R45, R16 ;  /* 0x00000010002d4202 */ /* 0x000fe40000000f00 */
[----:B------:R-:W-:Y:S01]  /*4f40*/  @P4 LOP3.LUT R43, R17, 0xffff, RZ, 0xc0, !PT ;  /* 0x0000ffff112b4812 */ /* 0x000fe200078ec0ff */
[----:B--2-4-:R-:W-:Y:S06]  /*4f50*/  @!P0 BRA `(.L_x_88) ;  /* 0x0000000000a48947 */ /* 0x014fec0003800000 */
[----:B------:R-:W-:Y:S01]  /*4f60*/  IMAD.HI.U32 R21, R100, R39, RZ ;  /* 0x0000002764157227 */ /* 0x000fe200078e00ff */
[----:B------:R-:W-:Y:S02]  /*4f70*/  ISETP.NE.AND P0, PT, R38, 0x1, PT ;  /* 0x000000012600780c */ /* 0x000fe40003f05270 */
[----:B------:R-:W-:Y:S01]  /*4f80*/  ISETP.NE.AND P2, PT, R40, 0x1, PT ;  /* 0x000000012800780c */ /* 0x000fe20003f45270 */
[----:B------:R-:W-:Y:S01]  /*4f90*/  IMAD.HI.U32 R20, R99, R88, RZ ;  /* 0x0000005863147227 */ /* 0x000fe200078e00ff */
[----:B------:R-:W-:Y:S02]  /*4fa0*/  SHF.R.U32.HI R21, RZ, R98, R21 ;  /* 0x00000062ff157219 */ /* 0x000fe40000011615 */
[----:B------:R-:W-:Y:S01]  /*4fb0*/  ISETP.NE.AND P3, PT, R42, 0x1, PT ;  /* 0x000000012a00780c */ /* 0x000fe20003f65270 */
[----:B------:R-:W-:Y:S01]  /*4fc0*/  IMAD.HI.U32 R24, R45, R88, RZ ;  /* 0x000000582d187227 */ /* 0x000fe200078e00ff */
[----:B------:R-:W-:Y:S02]  /*4fd0*/  SHF.R.U32.HI R20, RZ, R89, R20 ;  /* 0x00000059ff147219 */ /* 0x000fe40000011614 */
[----:B------:R-:W-:Y:S01]  /*4fe0*/  SEL R3, R100, R21, !P0 ;  /* 0x0000001564037207 */ /* 0x000fe20004000000 */
[----:B------:R-:W-:Y:S01]  /*4ff0*/  IMAD.HI.U32 R21, R43, R39, RZ ;  /* 0x000000272b157227 */ /* 0x000fe200078e00ff */
[----:B------:R-:W-:Y:S02]  /*5000*/  SEL R7, R99, R20, !P3 ;  /* 0x0000001463077207 */ /* 0x000fe40005800000 */
[----:B------:R-:W-:Y:S01]  /*5010*/  SHF.R.U32.HI R24, RZ, R89, R24 ;  /* 0x00000059ff187219 */ /* 0x000fe20000011618 */
[-C--:B------:R-:W-:Y:S04]  /*5020*/  IMAD.HI.U32 R20, R3, R36.reuse, RZ ;  /* 0x0000002403147227 */ /* 0x080fe800078e00ff */
[----:B------:R-:W-:Y:S01]  /*5030*/  IMAD.HI.U32 R22, R7, R36, RZ ;  /* 0x0000002407167227 */ /* 0x000fe200078e00ff */
[-C--:B------:R-:W-:Y:S02]  /*5040*/  @P2 SHF.R.U32.HI R3, RZ, R37.reuse, R20 ;  /* 0x00000025ff032219 */ /* 0x080fe40000011614 */
[----:B------:R-:W-:Y:S02]  /*5050*/  SHF.R.U32.HI R20, RZ, R98, R21 ;  /* 0x00000062ff147219 */ /* 0x000fe40000011615 */
[----:B------:R-:W-:Y:S01]  /*5060*/  @P2 SHF.R.U32.HI R7, RZ, R37, R22 ;  /* 0x00000025ff072219 */ /* 0x000fe20000011616 */
[C---:B------:R-:W-:Y:S01]  /*5070*/  IMAD R2, R40.reuse, R3, RZ ;  /* 0x0000000328027224 */ /* 0x040fe200078e02ff */
[----:B------:R-:W-:Y:S02]  /*5080*/  SEL R5, R43, R20, !P0 ;  /* 0x000000142b057207 */ /* 0x000fe40004000000 */
[----:B------:R-:W-:Y:S01]  /*5090*/  SEL R3, R45, R24, !P3 ;  /* 0x000000182d037207 */ /* 0x000fe20005800000 */
[----:B------:R-:W-:Y:S01]  /*50a0*/  IMAD R4, R40, R7, RZ ;  /* 0x0000000728047224 */ /* 0x000fe200078e02ff */
[C---:B------:R-:W-:Y:S01]  /*50b0*/  ISETP.GE.AND P0, PT, R5.reuse, R2, PT ;  /* 0x000000020500720c */ /* 0x040fe20003f06270 */
[----:B------:R-:W-:Y:S03]  /*50c0*/  IMAD.HI.U32 R6, R5, R36, RZ ;  /* 0x0000002405067227 */ /* 0x000fe600078e00ff */
[----:B------:R-:W-:Y:S01]  /*50d0*/  ISETP.GE.OR P0, PT, R3, R4, P0 ;  /* 0x000000040300720c */ /* 0x000fe20000706670 */
[----:B------:R-:W-:Y:S01]  /*50e0*/  IMAD.MOV R4, RZ, RZ, -R3 ;  /* 0x000000ffff047224 */ /* 0x000fe200078e0a03 */
[-C--:B------:R-:W-:Y:S03]  /*50f0*/  SHF.R.U32.HI R6, RZ, R37.reuse, R6 ;  /* 0x00000025ff067219 */ /* 0x080fe60000011606 */
[----:B------:R-:W-:Y:S01]  /*5100*/  IMAD R45, R42, R4, R45 ;  /* 0x000000042a2d7224 */ /* 0x000fe200078e022d */
[----:B------:R-:W-:Y:S05]  /*5110*/  SEL R15, R5, R6, !P2 ;  /* 0x00000006050f7207 */ /* 0x000fea0005000000 */
[----:B------:R-:W-:Y:S02]  /*5120*/  IMAD.MOV R6, RZ, RZ, -R15 ;  /* 0x000000ffff067224 */ /* 0x000fe400078e0a0f */
[C---:B------:R-:W-:Y:S04]  /*5130*/  @!P0 IMAD.HI.U32 R2, R3.reuse, R36, RZ ;  /* 0x0000002403028227 */ /* 0x040fe800078e00ff */
[----:B------:R-:W-:Y:S01]  /*5140*/  IMAD R6, R40, R6, R5 ;  /* 0x0000000628067224 */ /* 0x000fe200078e0205 */
[----:B------:R-:W-:Y:S04]  /*5150*/  @!P0 SHF.R.U32.HI R2, RZ, R37, R2 ;  /* 0x00000025ff028219 */ /* 0x000fe80000011602 */
[----:B------:R-:W-:Y:S02]  /*5160*/  @!P0 SEL R0, R3, R2, !P2 ;  /* 0x0000000203008207 */ /* 0x000fe40005000000 */
[----:B------:R-:W-:Y:S02]  /*5170*/  IADD3 R2, PT, PT, -R5, RZ, RZ ;  /* 0x000000ff05027210 */ /* 0x000fe40007ffe1ff */
[----:B------:R-:W-:Y:S01]  /*5180*/  @!P0 IADD3 R8, PT, PT, R15, -R0, RZ ;  /* 0x800000000f088210 */ /* 0x000fe20007ffe0ff */
[----:B------:R-:W-:Y:S02]  /*5190*/  @!P0 IMAD R0, R7, R6, R0 ;  /* 0x0000000607008224 */ /* 0x000fe400078e0200 */
[----:B------:R-:W-:Y:S02]  /*51a0*/  IMAD R43, R38, R2, R43 ;  /* 0x00000002262b7224 */ /* 0x000fe400078e022b */
[----:B------:R-:W-:Y:S02]  /*51b0*/  @!P0 IMAD R5, R8, R40, R3 ;  /* 0x0000002808058224 */ /* 0x000fe400078e0203 */
[----:B------:R-:W-:Y:S04]  /*51c0*/  @!P0 IMAD.MOV.U32 R3, RZ, RZ, R0 ;  /* 0x000000ffff038224 */ /* 0x000fe800078e0000 */
[----:B------:R-:W-:Y:S02]  /*51d0*/  IMAD R45, R3, R42, R45 ;  /* 0x0000002a032d7224 */ /* 0x000fe400078e022d */
[----:B------:R-:W-:Y:S07]  /*51e0*/  IMAD R43, R5, R38, R43 ;  /* 0x00000026052b7224 */ /* 0x000fee00078e022b */
.L_x_88:
[----:B------:R-:W-:Y:S01]  /*51f0*/  @!P1 IMAD.HI.U32 R0, R45, R12, RZ ;  /* 0x0000000c2d009227 */ /* 0x000fe200078e00ff */
[----:B-1----:R-:W-:Y:S01]  /*5200*/  @!P1 ISETP.NE.AND P0, PT, R10, 0x1, PT ;  /* 0x000000010a00980c */ /* 0x002fe20003f05270 */
[----:B------:R-:W-:Y:S01]  /*5210*/  ULOP3.LUT UP0, URZ, UR42, 0x1b0, URZ, 0xc0, !UPT ;  /* 0x000001b02aff7892 */ /* 0x000fe2000f80c0ff */
[----:B------:R-:W-:Y:S01]  /*5220*/  @!P1 ISETP.NE.AND P2, PT, R9, 0x1, PT ;  /* 0x000000010900980c */ /* 0x000fe20003f45270 */
[----:B------:R-:W-:Y:S01]  /*5230*/  @!P1 IMAD.HI.U32 R3, R43, R11, RZ ;  /* 0x0000000b2b039227 */ /* 0x000fe200078e00ff */
[----:B------:R-:W-:Y:S02]  /*5240*/  @!P1 SHF.R.U32.HI R0, RZ, R13, R0 ;  /* 0x0000000dff009219 */ /* 0x000fe40000011600 */
[----:B------:R-:W-:Y:S01]  /*5250*/  @P4 SHF.R.U32.HI R105, RZ, 0x10, R17 ;  /* 0x00000010ff694819 */ /* 0x000fe20000011611 */
[----:B------:R-:W-:Y:S01]  /*5260*/  VIADD R111, R111, 0x1 ;  /* 0x000000016f6f7836 */ /* 0x000fe20000000000 */
[----:B------:R-:W-:Y:S02]  /*5270*/  @!P1 SHF.R.U32.HI R2, RZ, R14, R3 ;  /* 0x0000000eff029219 */ /* 0x000fe40000011603 */
[----:B------:R-:W-:Y:S02]  /*5280*/  @!P1 SEL R3, R45, R0, !P2 ;  /* 0x000000002d039207 */ /* 0x000fe40005000000 */
[----:B------:R-:W-:Y:S05]  /*5290*/  @!P1 SEL R2, R43, R2, !P0 ;  /* 0x000000022b029207 */ /* 0x000fea0004000000 */
[----:B------:R-:W-:Y:S02]  /*52a0*/  @!P1 IMAD.IADD R0, R2, 0x1, -R3 ;  /* 0x0000000102009824 */ /* 0x000fe400078e0a03 */
[----:B------:R-:W-:Y:S02]  /*52b0*/  @!P1 IMAD.IADD R2, R3, 0x1, -R2 ;  /* 0x0000000103029824 */ /* 0x000fe400078e0a02 */
[----:B------:R-:W-:Y:S02]  /*52c0*/  @!P1 IMAD R45, R0, R9, R45 ;  /* 0x00000009002d9224 */ /* 0x000fe400078e022d */
[----:B------:R-:W-:Y:S01]  /*52d0*/  @!P1 IMAD R43, R2, R10, R43 ;  /* 0x0000000a022b9224 */ /* 0x000fe200078e022b */
[----:B------:R-:W-:Y:S06]  /*52e0*/  BRA.U !UP0, `(.L_x_89) ;  /* 0x0000000108407547 */ /* 0x000fec000b800000 */
[----:B------:R-:W1:Y:S01]  /*52f0*/  LDCU.64 UR8, c[0x4][0x80] ;  /* 0x01001000ff0877ac */ /* 0x000e620008000a00 */
[----:B------:R-:W-:Y:S01]  /*5300*/  MOV R3, 0x0 ;  /* 0x0000000000037802 */ /* 0x000fe20000000f00 */
[----:B------:R-:W-:Y:S02]  /*5310*/  HFMA2 R12, -RZ, RZ, 0, 5.9604644775390625e-08 ;  /* 0x00000001ff0c7431 */ /* 0x000fe400000001ff */
[----:B------:R-:W-:Y:S02]  /*5320*/  IMAD.MOV.U32 R8, RZ, RZ, 0x70 ;  /* 0x00000070ff087424 */ /* 0x000fe400078e00ff */
[----:B------:R-:W-:Y:S01]  /*5330*/  IMAD.MOV.U32 R13, RZ, RZ, RZ ;  /* 0x000000ffff0d7224 */ /* 0x000fe200078e00ff */
[----:B------:R-:W2:Y:S01]  /*5340*/  LDCU.64 UR6, c[0x4][0x88] ;  /* 0x01001100ff0677ac */ /* 0x000ea20008000a00 */
[----:B------:R-:W3:Y:S01]  /*5350*/  LDC.64 R2, c[0x4][R3] ;  /* 0x0100000003027b82 */ /* 0x000ee20000000a00 */
[----:B------:R-:W4:Y:S01]  /*5360*/  LDCU.64 UR4, c[0x4][0x8] ;  /* 0x01000100ff0477ac */ /* 0x000f220008000a00 */
[----:B-1----:R-:W-:Y:S01]  /*5370*/  MOV R5, UR9 ;  /* 0x0000000900057c02 */ /* 0x002fe20008000f00 */
[----:B------:R-:W-:Y:S01]  /*5380*/  IMAD.U32 R4, RZ, RZ, UR8 ;  /* 0x00000008ff047e24 */ /* 0x000fe2000f8e00ff */
[----:B--2---:R-:W-:Y:S01]  /*5390*/  MOV R7, UR7 ;  /* 0x0000000700077c02 */ /* 0x004fe20008000f00 */
[----:B------:R-:W-:Y:S01]  /*53a0*/  IMAD.U32 R6, RZ, RZ, UR6 ;  /* 0x00000006ff067e24 */ /* 0x000fe2000f8e00ff */
[----:B----4-:R-:W-:Y:S01]  /*53b0*/  MOV R11, UR5 ;  /* 0x00000005000b7c02 */ /* 0x010fe20008000f00 */
[----:B------:R-:W-:Y:S02]  /*53c0*/  IMAD.U32 R10, RZ, RZ, UR4 ;  /* 0x00000004ff0a7e24 */ /* 0x000fe4000f8e00ff */
[----:B------:R-:W-:Y:S07]  /*53d0*/  LEPC R20, `(.L_x_89) ;  /* 0x000000001014794e */ /* 0x000fee0000000000 */
[----:B---3-5:R-:W-:Y:S05]  /*53e0*/  CALL.ABS.NOINC R2 ;  /* 0x0000000002007343 */ /* 0x028fea0003c00000 */
.L_x_89:
[----:B------:R-:W-:Y:S01]  /*53f0*/  LOP3.LUT P0, RZ, R109, 0x1b0, RZ, 0xc0, !PT ;  /* 0x000001b06dff7812 */ /* 0x000fe2000780c0ff */
[----:B------:R-:W-:Y:S11]  /*5400*/  BSSY.RECONVERGENT B6, `(.L_x_90) ;  /* 0x0000013000067945 */ /* 0x000ff60003800200 */
[----:B------:R-:W-:Y:S01]  /*5410*/  @!UPT UIADD3 URZ, UPT, UPT, URZ, URZ, URZ ;  /* 0x000000fffffff290 */ /* 0x000fe2000fffe0ff */
[----:B------:R-:W-:Y:S05]  /*5420*/  @!P0 BRA `(.L_x_91) ;  /* 0x0000000000408947 */ /* 0x000fea0003800000 */
        /* <DEDUP_REMOVED lines=16> */
.L_x_91:
[----:B------:R-:W-:Y:S05]  /*5530*/  BSYNC.RECONVERGENT B6 ;  /* 0x0000000000067941 */ /* 0x000fea0003800200 */
.L_x_90:
[----:B------:R-:W-:Y:S01]  /*5540*/  ISETP.NE.U32.AND P3, PT, R86, RZ, PT ;  /* 0x000000ff5600720c */ /* 0x000fe20003f65070 */
[----:B------:R-:W-:Y:S01]  /*5550*/  UISETP.NE.AND UP1, UPT, UR44, URZ, UPT ;  /* 0x000000ff2c00728c */ /* 0x000fe2000bf25270 */
[----:B------:R-:W-:Y:S02]  /*5560*/  ISETP.NE.U32.AND P4, PT, R82, RZ, PT ;  /* 0x000000ff5200720c */ /* 0x000fe40003f85070 */
[----:B------:R-:W-:Y:S02]  /*5570*/  ISETP.NE.AND.EX P3, PT, R87, RZ, PT, P3 ;  /* 0x000000ff5700720c */ /* 0x000fe40003f65330 */
[----:B------:R-:W-:Y:S02]  /*5580*/  PLOP3.LUT P1, PT, PT, PT, PT, 0x8, 0x80 ;  /* 0x000000000080781c */ /* 0x000fe40003f2e170 */
[----:B------:R-:W-:Y:S02]  /*5590*/  PLOP3.LUT P0, PT, PT, PT, UP1, 0x80, 0x8 ;  /* 0x000000000008781c */ /* 0x000fe40003f0f018 */
[----:B------:R-:W-:Y:S02]  /*55a0*/  ISETP.NE.AND.EX P4, PT, R83, RZ, PT, P4 ;  /* 0x000000ff5300720c */ /* 0x000fe40003f85340 */
[----:B------:R-:W1:Y:S09]  /*55b0*/  @UP1 LDCU.64 UR4, c[0x0][0x888] ;  /* 0x00011100ff0417ac */ /* 0x000e720008000a00 */
[----:B------:R-:W-:Y:S01]  /*55c0*/  @P0 PLOP3.LUT P1, PT, P3, PT, PT, 0x80, 0x8 ;  /* 0x000000000008081c */ /* 0x000fe20001f2f070 */
[----:B-1----:R-:W-:Y:S04]  /*55d0*/  @UP1 UISETP.NE.U32.AND UP0, UPT, UR4, URZ, UPT ;  /* 0x000000ff0400128c */ /* 0x002fe8000bf05070 */
[----:B------:R-:W-:Y:S04]  /*55e0*/  @UP1 UISETP.NE.AND.EX UP0, UPT, UR5, URZ, UPT, UP0 ;  /* 0x000000ff0500128c */ /* 0x000fe8000bf05300 */
[----:B------:R-:W-:Y:S01]  /*55f0*/  @UP1 USEL UR4, URZ, 0xffffffff, UP0 ;  /* 0xffffffffff041887 */ /* 0x000fe20008000000 */
[----:B------:R-:W-:Y:S11]  /*5600*/  @!P3 BRA `(.L_x_92) ;  /* 0x00000000002cb947 */ /* 0x000ff60003800000 */
[----:B------:R-:W-:Y:S01]  /*5610*/  ISETP.NE.U32.AND P2, PT, R84, RZ, PT ;  /* 0x000000ff5400720c */ /* 0x000fe20003f45070 */
[----:B------:R-:W-:Y:S03]  /*5620*/  IMAD.MOV.U32 R96, RZ, RZ, 0x1 ;  /* 0x00000001ff607424 */ /* 0x000fe600078e00ff */
[----:B------:R-:W-:Y:S11]  /*5630*/  ISETP.NE.AND.EX P2, PT, R85, RZ, PT, P2 ;  /* 0x000000ff5500720c */ /* 0x000ff60003f45320 */
[----:B------:R-:W-:Y:S02]  /*5640*/  @!UPT UIADD3 URZ, UPT, UPT, URZ, URZ, URZ ;  /* 0x000000fffffff290 */ /* 0x000fe4000fffe0ff */
[----:B------:R-:W1:Y:S01]  /*5650*/  @P2 LDC.64 R2, c[0x0][0x888] ;  /* 0x00022200ff022b82 */ /* 0x000e620000000a00 */
[----:B------:R-:W-:Y:S04]  /*5660*/  @P2 IMAD R0, R86, UR36, RZ ;  /* 0x0000002456002c24 */ /* 0x000fe8000f8e02ff */
[----:B-1----:R-:W-:Y:S04]  /*5670*/  @P2 IMAD.WIDE R2, R0, 0x4, R2 ;  /* 0x0000000400022825 */ /* 0x002fe800078e0202 */
[----:B------:R-:W-:Y:S01]  /*5680*/  HFMA2 R0, -RZ, RZ, 0, 5.9604644775390625e-08 ;  /* 0x00000001ff007431 */ /* 0x000fe200000001ff */
[----:B-----5:R1:W5:Y:S04]  /*5690*/  @P2 LDG.E R49, desc[UR40][R2.64] ;  /* 0x0000002802312981 */ /* 0x020368000c1e1900 */
[----:B------:R-:W-:Y:S01]  /*56a0*/  @!P2 PRMT R96, R0, 0x7610, R96 ;  /* 0x000076100060a816 */ /* 0x000fe20000000060 */
[----:B-1----:R-:W2:Y:S06]  /*56b0*/  @!P2 LDC R49, c[0x0][0x880] ;  /* 0x00022000ff31ab82 */ /* 0x002eac0000000800 */
.L_x_92:
[----:B------:R-:W-:Y:S05]  /*56c0*/  @!P4 BRA `(.L_x_93) ;  /* 0x000000000020c947 */ /* 0x000fea0003800000 */
[----:B------:R-:W-:Y:S04]  /*56d0*/  ISETP.NE.U32.AND P2, PT, R80, RZ, PT ;  /* 0x000000ff5000720c */ /* 0x000fe80003f45070 */
[----:B------:R-:W-:Y:S11]  /*56e0*/  ISETP.NE.AND.EX P2, PT, R81, RZ, PT, P2 ;  /* 0x000000ff5100720c */ /* 0x000ff60003f45320 */
[----:B------:R-:W-:Y:S02]  /*56f0*/  @!UPT UIADD3 URZ, UPT, UPT, URZ, URZ, URZ ;  /* 0x000000fffffff290 */ /* 0x000fe4000fffe0ff */
[----:B------:R-:W1:Y:S01]  /*5700*/  @P2 LDC.64 R2, c[0x0][0x8a8] ;  /* 0x00022a00ff022b82 */ /* 0x000e620000000a00 */
[----:B------:R-:W-:Y:S04]  /*5710*/  @P2 IMAD R0, R82, UR36, RZ ;  /* 0x0000002452002c24 */ /* 0x000fe8000f8e02ff */
[----:B-1----:R-:W-:Y:S05]  /*5720*/  @P2 IMAD.WIDE R2, R0, 0x4, R2 ;  /* 0x0000000400022825 */ /* 0x002fea00078e0202 */
[----:B-----5:R1:W5:Y:S02]  /*5730*/  @P2 LDG.E R47, desc[UR40][R2.64] ;  /* 0x00000028022f2981 */ /* 0x020364000c1e1900 */
[----:B-1----:R-:W3:Y:S02]  /*5740*/  @!P2 LDC R47, c[0x0][0x8a0] ;  /* 0x00022800ff2fab82 */ /* 0x002ee40000000800 */
.L_x_93:
[----:B--2--5:R-:W-:Y:S01]  /*5750*/  @P0 FSETP.NEU.AND P4, PT, R49, RZ, PT ;  /* 0x000000ff3100020b */ /* 0x024fe20003f8d000 */
[----:B------:R-:W-:Y:S01]  /*5760*/  IMAD.U32 R0, RZ, RZ, UR4 ;  /* 0x00000004ff007e24 */ /* 0x000fe2000f8e00ff */
[----:B------:R-:W-:Y:S01]  /*5770*/  @P0 LOP3.LUT P2, RZ, R96, 0xff, RZ, 0xc0, !PT ;  /* 0x000000ff60ff0812 */ /* 0x000fe2000784c0ff */
[----:B------:R-:W-:Y:S01]  /*5780*/  BSSY B1, `(.L_x_94) ;  /* 0x0000039000017945 */ /* 0x000fe20003800000 */
[----:B------:R-:W-:Y:S02]  /*5790*/  @P0 SEL R9, RZ, 0xffffffff, P4 ;  /* 0xffffffffff090807 */ /* 0x000fe40002000000 */
[----:B------:R-:W-:Y:S02]  /*57a0*/  CS2R R54, SRZ ;  /* 0x0000000000367805 */ /* 0x000fe4000001ff00 */
[----:B------:R-:W-:Y:S02]  /*57b0*/  LEA R92, R44, UR43, 0x3 ;  /* 0x0000002b2c5c7c11 */ /* 0x000fe4000f8e18ff */
[----:B------:R-:W-:Y:S02]  /*57c0*/  CS2R R52, SRZ ;  /* 0x0000000000347805 */ /* 0x000fe4000001ff00 */
[----:B------:R-:W-:Y:S02]  /*57d0*/  @P1 SEL R9, R0, R9, !P2 ;  /* 0x0000000900091207 */ /* 0x000fe40005000000 */
[----:B------:R-:W-:Y:S02]  /*57e0*/  CS2R R58, SRZ ;  /* 0x00000000003a7805 */ /* 0x000fe4000001ff00 */
[----:B------:R-:W-:Y:S02]  /*57f0*/  SHF.L.U32 R7, R108, 0x1f, RZ ;  /* 0x0000001f6c077819 */ /* 0x000fe400000006ff */
[----:B------:R-:W-:Y:S02]  /*5800*/  CS2R R56, SRZ ;  /* 0x0000000000387805 */ /* 0x000fe4000001ff00 */
[----:B------:R-:W-:Y:S02]  /*5810*/  @P0 LOP3.LUT R9, R9, 0x1, RZ, 0xc0, !PT ;  /* 0x0000000109090812 */ /* 0x000fe400078ec0ff */
[C---:B------:R-:W-:Y:S02]  /*5820*/  LEA.HI R5, R44.reuse, R44, RZ, 0x1 ;  /* 0x0000002c2c057211 */ /* 0x040fe400078f08ff */
[----:B------:R-:W-:Y:S02]  /*5830*/  ISETP.NE.U32.OR P1, PT, R9, 0x1, !P0 ;  /* 0x000000010900780c */ /* 0x000fe40004725470 */
[----:B------:R-:W-:Y:S01]  /*5840*/  PLOP3.LUT P5, PT, PT, PT, PT, 0x8, 0x80 ;  /* 0x000000000080781c */ /* 0x000fe20003fae170 */
[C---:B------:R-:W-:Y:S01]  /*5850*/  IMAD.SHL.U32 R3, R5.reuse, 0x20, RZ ;  /* 0x0000002005037824 */ /* 0x040fe200078e00ff */
[----:B------:R-:W-:Y:S04]  /*5860*/  LOP3.LUT R5, R5, 0xffe, RZ, 0xc0, !PT ;  /* 0x00000ffe05057812 */ /* 0x000fe800078ec0ff */
[----:B------:R-:W-:Y:S01]  /*5870*/  LOP3.LUT R3, R3, 0xffffffc0, RZ, 0xc0, !PT ;  /* 0xffffffc003037812 */ /* 0x000fe200078ec0ff */
[----:B------:R-:W-:Y:S04]  /*5880*/  IMAD.IADD R32, R44, 0x1, -R5 ;  /* 0x000000012c207824 */ /* 0x000fe800078e0a05 */
[----:B------:R-:W-:Y:S01]  /*5890*/  @P1 SHF.L.U32 R2, R106, 0x1f, RZ ;  /* 0x0000001f6a021819 */ /* 0x000fe200000006ff */
[----:B------:R-:W-:Y:S03]  /*58a0*/  IMAD.IADD R3, R46, 0x1, R3 ;  /* 0x000000012e037824 */ /* 0x000fe600078e0203 */
[----:B------:R-:W1:Y:S01]  /*58b0*/  @P1 SYNCS.PHASECHK.TRANS64.TRYWAIT P0, [UR43+0xd0], R2 ;  /* 0x0000d002ff0015a7 */ /* 0x000e62000800112b */
[----:B------:R-:W-:Y:S01]  /*58c0*/  IMAD R32, R32, 0x100000, R3 ;  /* 0x0010000020207824 */ /* 0x000fe200078e0203 */
[----:B------:R2:W4:Y:S01]  /*58d0*/  SYNCS.PHASECHK.TRANS64.TRYWAIT P4, [R92+URZ+0x110], R7 ;  /* 0x000110075c0075a7 */ /* 0x00052200080811ff */
[----:B-1----:R-:W-:Y:S01]  /*58e0*/  @P1 PLOP3.LUT P5, PT, P0, PT, PT, 0x8, 0x80 ;  /* 0x000000000080181c */ /* 0x002fe200007ae170 */
[----:B------:R-:W-:Y:S01]  /*58f0*/  @!UPT UIADD3 URZ, UPT, UPT, URZ, URZ, URZ ;  /* 0x000000fffffff290 */ /* 0x000fe2000fffe0ff */
[----:B--2---:R-:W-:Y:S11]  /*5900*/  @!P1 BRA `(.L_x_95) ;  /* 0x0000000000809947 */ /* 0x004ff60003800000 */
[----:B------:R-:W-:Y:S01]  /*5910*/  ISETP.NE.U32.AND P0, PT, RZ, UR38, PT ;  /* 0x00000026ff007c0c */ /* 0x000fe2000bf05070 */
[----:B------:R-:W-:Y:S01]  /*5920*/  BSSY B0, `(.L_x_96) ;  /* 0x0000012000007945 */ /* 0x000fe20003800000 */
[----:B------:R-:W-:Y:S02]  /*5930*/  FSETP.NEU.AND P2, PT, R49, RZ, PT ;  /* 0x000000ff3100720b */ /* 0x000fe40003f4d000 */
[----:B------:R-:W-:Y:S02]  /*5940*/  CS2R R58, SRZ ;  /* 0x00000000003a7805 */ /* 0x000fe4000001ff00 */
[----:B------:R-:W-:Y:S02]  /*5950*/  ISETP.NE.AND.EX P0, PT, RZ, UR39, PT, P0 ;  /* 0x00000027ff007c0c */ /* 0x000fe4000bf05300 */
[----:B------:R-:W-:Y:S02]  /*5960*/  CS2R R56, SRZ ;  /* 0x0000000000387805 */ /* 0x000fe4000001ff00 */
[----:B------:R-:W-:Y:S02]  /*5970*/  LOP3.LUT P1, RZ, R96, 0xff, RZ, 0xc0, !PT ;  /* 0x000000ff60ff7812 */ /* 0x000fe4000782c0ff */
[----:B------:R-:W-:Y:S02]  /*5980*/  CS2R R54, SRZ ;  /* 0x0000000000367805 */ /* 0x000fe4000001ff00 */
[----:B------:R-:W-:Y:S02]  /*5990*/  SEL R0, RZ, 0xffffffff, P2 ;  /* 0xffffffffff007807 */ /* 0x000fe40001000000 */
[----:B------:R-:W-:Y:S02]  /*59a0*/  CS2R R52, SRZ ;  /* 0x0000000000347805 */ /* 0x000fe4000001ff00 */
[----:B------:R-:W-:Y:S04]  /*59b0*/  SEL R3, RZ, 0xffffffff, P0 ;  /* 0xffffffffff037807 */ /* 0x000fe80000000000 */
[----:B------:R-:W-:Y:S04]  /*59c0*/  @P3 SEL R0, R3, R0, !P1 ;  /* 0x0000000003003207 */ /* 0x000fe80004800000 */
[----:B------:R-:W-:Y:S04]  /*59d0*/  LOP3.LUT R0, R0, 0x1, RZ, 0xc0, !PT ;  /* 0x0000000100007812 */ /* 0x000fe800078ec0ff */
[----:B------:R-:W-:Y:S01]  /*59e0*/  ISETP.NE.U32.AND P0, PT, R0, 0x1, PT ;  /* 0x000000010000780c */ /* 0x000fe20003f05070 */
[----:B------:R-:W-:Y:S01]  /*59f0*/  @!UPT UIADD3 URZ, UPT, UPT, URZ, URZ, URZ ;  /* 0x000000fffffff290 */ /* 0x000fe2000fffe0ff */
[----:B------:R-:W-:Y:S11]  /*5a00*/  @!P5 BRA `(.L_x_97) ;  /* 0x00000000000cd947 */ /* 0x000ff60003800000 */
[----:B------:R-:W-:Y:S04]  /*5a10*/  SHF.L.U32 R3, R106, 0x1f, RZ ;  /* 0x0000001f6a037819 */ /* 0x000fe800000006ff */
[----:B------:R-:W1:Y:S02]  /*5a20*/  SYNCS.PHASECHK.TRANS64.TRYWAIT P1, [UR43+0xd0], R3 ;  /* 0x0000d003ff0075a7 */ /* 0x000e64000802112b */
[----:B-1----:R-:W-:Y:S05]  /*5a30*/  @!P1 BRA `(.L_x_98) ;  /* 0x00000018002c9947 */ /* 0x002fea0003800000 */
.L_x_97:
[----:B------:R-:W-:Y:S05]  /*5a40*/  BSYNC B0 ;  /* 0x0000000000007941 */ /* 0x000fea0003800000 */
.L_x_96:
[----:B------:R2:W1:Y:S01]  /*5a50*/  @P0 LDS.128 R56, [R103+UR43+0x200] ;  /* 0x0002002b67380984 */ /* 0x0004620008000c00 */
[----:B------:R-:W-:Y:S01]  /*5a60*/  UIADD3 UR4, UPT, UPT, UR43, 0xd8, URZ ;  /* 0x000000d82b047890 */ /* 0x000fe2000fffe0ff */
[----:B------:R-:W-:Y:S02]  /*5a70*/  LOP3.LUT R106, R106, 0x1, RZ, 0x3c, !PT ;  /* 0x000000016a6a7812 */ /* 0x000fe400078e3cff */
[----:B------:R2:W1:Y:S01]  /*5a80*/  @P0 LDS.128 R52, [R102+0x10] ;  /* 0x0000100066340984 */ /* 0x0004620000000c00 */
[----:B------:R-:W-:Y:S01]  /*5a90*/  UPRMT UR4, UR37, 0x654, UR4 ;  /* 0x0000065425047896 */ /* 0x000fe20008000004 */
[----:B------:R-:W-:Y:S01]  /*5aa0*/  @!PT LDS RZ, [RZ] ;  /* 0x00000000fffff984 */ /* 0x000fe20000000800 */
[----:B------:R-:W-:Y:S01]  /*5ab0*/  @!PT LDS RZ, [RZ] ;  /* 0x00000000fffff984 */ /* 0x000fe20000000800 */
[----:B------:R-:W-:Y:S01]  /*5ac0*/  @!PT LDS RZ, [RZ] ;  /* 0x00000000fffff984 */ /* 0x000fe20000000800 */
[----:B------:R-:W-:Y:S01]  /*5ad0*/  @!PT LDS RZ, [RZ] ;  /* 0x00000000fffff984 */ /* 0x000fe20000000800 */
[----:B------:R5:W-:Y:S06]  /*5ae0*/  MEMBAR.ALL.CTA ;  /* 0x0000000000007992 */ /* 0x000bec0000008000 */
[----:B-----5:R-:W5:Y:S02]  /*5af0*/  FENCE.VIEW.ASYNC.S ;  /* 0x00000000000073c6 */ /* 0x020f640000000000 */
[----:B-----5:R-:W-:Y:S03]  /*5b00*/  SYNCS.ARRIVE.TRANS64.RED.A1T0 RZ, [UR4], RZ ;  /* 0x000000ffffff79a7 */ /* 0x020fe60008100404 */
.L_x_95:
[----:B------:R-:W-:Y:S05]  /*5b10*/  BSYNC B1 ;  /* 0x0000000000017941 */ /* 0x000fea0003800000 */
.L_x_94:
[----:B-1----:R-:W-:Y:S04]  /*5b20*/  SHF.R.U32.HI R3, RZ, 0x15, R32 ;  /* 0x00000015ff037819 */ /* 0x002fe80000011620 */
[----:B------:R-:W-:Y:S01]  /*5b30*/  LOP3.LUT P0, RZ, R3, 0x3, R104, 0x48, !PT ;  /* 0x0000000303ff7812 */ /* 0x000fe20007804868 */
[----:B------:R-:W-:Y:S01]  /*5b40*/  @!UPT UIADD3 URZ, UPT, UPT, URZ, URZ, URZ ;  /* 0x000000fffffff290 */ /* 0x000fe2000fffe0ff */
[----:B----4-:R-:W-:Y:S11]  /*5b50*/  @P4 BRA `(.L_x_99) ;  /* 0x0000000000084947 */ /* 0x010ff60003800000 */
[----:B------:R-:W1:Y:S02]  /*5b60*/  SYNCS.PHASECHK.TRANS64.TRYWAIT P1, [R92+URZ+0x110], R7 ;  /* 0x000110075c0075a7 */ /* 0x000e6400080211ff */
[----:B-1----:R-:W-:Y:S05]  /*5b70*/  @!P1 BRA `(.L_x_100) ;  /* 0x0000001400f49947 */ /* 0x002fea0003800000 */
.L_x_99:
[----:B------:R-:W-:Y:S05]  /*5b80*/  @!P0 BRA `(.L_x_101) ;  /* 0x0000000000408947 */ /* 0x000fea0003800000 */
[----:B------:R-:W4:Y:S01]  /*5b90*/  LDCU.64 UR8, c[0x4][0x70] ;  /* 0x01000e00ff0877ac */ /* 0x000f220008000a00 */
[----:B------:R-:W-:Y:S01]  /*5ba0*/  MOV R3, 0x0 ;  /* 0x0000000000037802 */ /* 0x000fe20000000f00 */
[----:B------:R-:W-:Y:S02]  /*5bb0*/  HFMA2 R12, -RZ, RZ, 0, 5.9604644775390625e-08 ;  /* 0x00000001ff0c7431 */ /* 0x000fe400000001ff */
[----:B------:R-:W-:Y:S02]  /*5bc0*/  IMAD.MOV.U32 R8, RZ, RZ, 0x192 ;  /* 0x00000192ff087424 */ /* 0x000fe400078e00ff */
[----:B------:R-:W-:Y:S01]  /*5bd0*/  IMAD.MOV.U32 R13, RZ, RZ, RZ ;  /* 0x000000ffff0d7224 */ /* 0x000fe200078e00ff */
[----:B------:R-:W1:Y:S01]  /*5be0*/  LDCU.64 UR6, c[0x4][0x78] ;  /* 0x01000f00ff0677ac */ /* 0x000e620008000a00 */
[----:B------:R-:W2:Y:S01]  /*5bf0*/  LDC.64 R2, c[0x4][R3] ;  /* 0x0100000003027b82 */ /* 0x000ea20000000a00 */
[----:B------:R-:W5:Y:S01]  /*5c00*/  LDCU.64 UR4, c[0x4][0x10] ;  /* 0x01000200ff0477ac */ /* 0x000f620008000a00 */
[----:B----4-:R-:W-:Y:S01]  /*5c10*/  MOV R5, UR9 ;  /* 0x0000000900057c02 */ /* 0x010fe20008000f00 */
[----:B------:R-:W-:Y:S01]  /*5c20*/  IMAD.U32 R4, RZ, RZ, UR8 ;  /* 0x00000008ff047e24 */ /* 0x000fe2000f8e00ff */
[----:B-1----:R-:W-:Y:S01]  /*5c30*/  MOV R7, UR7 ;  /* 0x0000000700077c02 */ /* 0x002fe20008000f00 */
[----:B------:R-:W-:Y:S01]  /*5c40*/  IMAD.U32 R6, RZ, RZ, UR6 ;  /* 0x00000006ff067e24 */ /* 0x000fe2000f8e00ff */
[----:B-----5:R-:W-:Y:S01]  /*5c50*/  MOV R11, UR5 ;  /* 0x00000005000b7c02 */ /* 0x020fe20008000f00 */
[----:B------:R-:W-:Y:S02]  /*5c60*/  IMAD.U32 R10, RZ, RZ, UR4 ;  /* 0x00000004ff0a7e24 */ /* 0x000fe4000f8e00ff */
[----:B------:R-:W-:Y:S07]  /*5c70*/  LEPC R20, `(.L_x_101) ;  /* 0x000000001014794e */ /* 0x000fee0000000000 */
[----:B--23--:R-:W-:Y:S05]  /*5c80*/  CALL.ABS.NOINC R2 ;  /* 0x0000000002007343 */ /* 0x00cfea0003c00000 */
.L_x_101:
[----:B------:R-:W-:Y:S01]  /*5c90*/  LOP3.LUT P0, RZ, R101, 0x60, RZ, 0xc0, !PT ;  /* 0x0000006065ff7812 */ /* 0x000fe2000780c0ff */
[----:B------:R-:W-:Y:S05]  /*5ca0*/  WARPSYNC.ALL ;  /* 0x0000000000007948 */ /* 0x000fea0003800000 */
[----:B------:R-:W-:Y:S01]  /*5cb0*/  R2UR UR4, R32 ;  /* 0x00000000200472ca */ /* 0x000fe200000e0000 */
[----:B------:R-:W-:Y:S01]  /*5cc0*/  BSSY.RECONVERGENT B0, `(.L_x_102) ;  /* 0x00000a0000007945 */ /* 0x000fe20003800200 */
[-C--:B------:R-:W-:Y:S02]  /*5cd0*/  F2FP.F16.E5M2.UNPACK_B R50, R56.reuse ;  /* 0x00000038ff32723e */ /* 0x080fe400020004ff */
[----:B------:R-:W-:Y:S02]  /*5ce0*/  F2FP.F16.E5M2.UNPACK_B R63, R56.H1 ;  /* 0x00000038ff3f723e */ /* 0x000fe400030004ff */
[-C--:B------:R-:W-:Y:S01]  /*5cf0*/  F2FP.F16.E5M2.UNPACK_B R56, R57.reuse ;  /* 0x00000039ff38723e */ /* 0x080fe200020004ff */
[--C-:B------:R-:W-:Y:S01]  /*5d00*/  HADD2.F32 R48, -RZ, R50.reuse.H0_H0 ;  /* 0x20000032ff307230 */ /* 0x100fe20000004100 */
[----:B------:R-:W-:Y:S01]  /*5d10*/  F2FP.F16.E5M2.UNPACK_B R57, R57.H1 ;  /* 0x00000039ff39723e */ /* 0x000fe200030004ff */
[----:B------:R-:W-:Y:S01]  /*5d20*/  HADD2.F32 R50, -RZ, R50.H1_H1 ;  /* 0x30000032ff327230 */ /* 0x000fe20000004100 */
[-C--:B------:R-:W-:Y:S01]  /*5d30*/  F2FP.F16.E5M2.UNPACK_B R66, R52.reuse ;  /* 0x00000034ff42723e */ /* 0x080fe200020004ff */
[--C-:B------:R-:W-:Y:S01]  /*5d40*/  HADD2.F32 R51, -RZ, R63.reuse.H0_H0 ;  /* 0x2000003fff337230 */ /* 0x100fe20000004100 */
[----:B------:R-:W-:Y:S01]  /*5d50*/  F2FP.F16.E5M2.UNPACK_B R68, R52.H1 ;  /* 0x00000034ff44723e */ /* 0x000fe200030004ff */
[----:B-1----:R-:W-:Y:S01]  /*5d60*/  LDTM.16dp32bit_t0_t15.x32 R4, tmem[UR4] ;  /* 0x00000004000479ee */ /* 0x002fe20008a80000 */
[----:B------:R-:W3:Y:S01]  /*5d70*/  LDTM.16dp32bit_t16_t31.x32 R4, tmem[UR4+0x20] ;  /* 0x00002004000479ee */ /* 0x000ee20008aa0000 */
[----:B------:R-:W-:Y:S01]  /*5d80*/  NOP ;  /* 0x0000000000007918 */ /* 0x000fe20000000000 */
[----:B------:R-:W-:Y:S01]  /*5d90*/  R2UR UR5, R92 ;  /* 0x000000005c0572ca */ /* 0x000fe200000e0000 */
[--C-:B------:R-:W-:Y:S01]  /*5da0*/  HADD2.F32 R65, -RZ, R66.reuse.H0_H0 ;  /* 0x20000042ff417230 */ /* 0x100fe20000004100 */
[----:B------:R-:W-:Y:S01]  /*5db0*/  F2FP.F16.E5M2.UNPACK_B R61, R58 ;  /* 0x0000003aff3d723e */ /* 0x000fe200020004ff */
[----:B------:R-:W-:Y:S01]  /*5dc0*/  HADD2.F32 R67, -RZ, R66.H1_H1 ;  /* 0x30000042ff437230 */ /* 0x000fe20000004100 */
[-C--:B------:R-:W-:Y:S01]  /*5dd0*/  F2FP.F16.E5M2.UNPACK_B R70, R53.reuse ;  /* 0x00000035ff46723e */ /* 0x080fe200020004ff */
[----:B------:R-:W-:Y:S01]  /*5de0*/  HADD2.F32 R52, -RZ, R63.H1_H1 ;  /* 0x3000003fff347230 */ /* 0x000fe20000004100 */
[----:B------:R-:W-:Y:S01]  /*5df0*/  F2FP.F16.E5M2.UNPACK_B R72, R53.H1 ;  /* 0x00000035ff48723e */ /* 0x000fe200030004ff */
[----:B------:R-:W-:Y:S01]  /*5e00*/  HADD2.F32 R53, -RZ, R56.H0_H0 ;  /* 0x20000038ff357230 */ /* 0x000fe20000004100 */
[-C--:B------:R-:W-:Y:S01]  /*5e10*/  F2FP.F16.E5M2.UNPACK_B R74, R54.reuse ;  /* 0x00000036ff4a723e */ /* 0x080fe200020004ff */
[----:B------:R-:W-:Y:S01]  /*5e20*/  HADD2.F32 R69, -RZ, R70.H0_H0 ;  /* 0x20000046ff457230 */ /* 0x000fe20000004100 */
[----:B------:R-:W-:Y:S01]  /*5e30*/  F2FP.F16.E5M2.UNPACK_B R76, R54.H1 ;  /* 0x00000036ff4c723e */ /* 0x000fe200030004ff */
[----:B------:R-:W-:Y:S01]  /*5e40*/  HADD2.F32 R54, -RZ, R56.H1_H1 ;  /* 0x30000038ff367230 */ /* 0x000fe20000004100 */
[----:B------:R-:W-:Y:S01]  /*5e50*/  F2FP.F16.E5M2.UNPACK_B R60, R58.H1 ;  /* 0x0000003aff3c723e */ /* 0x000fe200030004ff */
[----:B------:R-:W-:Y:S01]  /*5e60*/  UIADD3 UR5, UPT, UPT, UR5, 0x130, URZ ;  /* 0x0000013005057890 */ /* 0x000fe2000fffe0ff */
[----:B------:R-:W-:Y:S01]  /*5e70*/  HADD2.F32 R58, -RZ, R61.H1_H1 ;  /* 0x3000003dff3a7230 */ /* 0x000fe20000004100 */
[----:B------:R-:W-:Y:S01]  /*5e80*/  F2FP.F16.E5M2.UNPACK_B R77, R55 ;  /* 0x00000037ff4d723e */ /* 0x000fe200020004ff */
[----:B------:R-:W-:Y:S01]  /*5e90*/  HADD2.F32 R70, -RZ, R70.H1_H1 ;  /* 0x30000046ff467230 */ /* 0x000fe20000004100 */
[----:B------:R-:W-:Y:S01]  /*5ea0*/  UPRMT UR5, UR37, 0x654, UR5 ;  /* 0x0000065425057896 */ /* 0x000fe20008000005 */
[--C-:B------:R-:W-:Y:S01]  /*5eb0*/  HADD2.F32 R73, -RZ, R74.reuse.H0_H0 ;  /* 0x2000004aff497230 */ /* 0x100fe20000004100 */
[----:B------:R-:W-:Y:S01]  /*5ec0*/  F2FP.F16.E5M2.UNPACK_B R62, R59 ;  /* 0x0000003bff3e723e */ /* 0x000fe200020004ff */
[----:B------:R-:W-:Y:S01]  /*5ed0*/  HADD2.F32 R74, -RZ, R74.H1_H1 ;  /* 0x3000004aff4a7230 */ /* 0x000fe20000004100 */
[----:B------:R-:W-:Y:S01]  /*5ee0*/  F2FP.F16.E5M2.UNPACK_B R78, R55.H1 ;  /* 0x00000037ff4e723e */ /* 0x000fe200030004ff */
[C---:B---3--:R-:W-:Y:S01]  /*5ef0*/  FMUL R4, R47.reuse, R4 ;  /* 0x000000042f047220 */ /* 0x048fe20000400000 */
[C---:B------:R-:W-:Y:S01]  /*5f00*/  FMUL R5, R47.reuse, R5 ;  /* 0x000000052f057220 */ /* 0x040fe20000400000 */
[C---:B------:R-:W-:Y:S01]  /*5f10*/  FMUL R8, R47.reuse, R8 ;  /* 0x000000082f087220 */ /* 0x040fe20000400000 */
[----:B------:R-:W-:Y:S01]  /*5f20*/  FMUL R9, R47, R9 ;  /* 0x000000092f097220 */ /* 0x000fe20000400000 */
[----:B------:R-:W-:Y:S01]  /*5f30*/  SYNCS.ARRIVE.TRANS64.RED.A1T0 RZ, [UR5], RZ ;  /* 0x000000ffffff79a7 */ /* 0x000fe20008100405 */
[C---:B------:R-:W-:Y:S01]  /*5f40*/  FFMA R4, R49.reuse, R48, R4 ;  /* 0x0000003031047223 */ /* 0x040fe20000000004 */
[----:B------:R-:W-:Y:S01]  /*5f50*/  FFMA R5, R49, R50, R5 ;  /* 0x0000003231057223 */ /* 0x000fe20000000005 */
[C---:B------:R-:W-:Y:S01]  /*5f60*/  FMUL R12, R47.reuse, R12 ;  /* 0x0000000c2f0c7220 */ /* 0x040fe20000400000 */
        /* <DEDUP_REMOVED lines=9> */
[----:B------:R-:W-:Y:S02]  /*6000*/  HADD2.F32 R48, -RZ, R77.H1_H1 ;  /* 0x3000004dff307230 */ /* 0x000fe40000004100 */
[C---:B------:R-:W-:Y:S01]  /*6010*/  FMUL R28, R47.reuse, R32 ;  /* 0x000000202f1c7220 */ /* 0x040fe20000400000 */
[C---:B------:R-:W-:Y:S01]  /*6020*/  FMUL R29, R47.reuse, R33 ;  /* 0x000000212f1d7220 */ /* 0x040fe20000400000 */
[C---:B------:R-:W-:Y:S01]  /*6030*/  FMUL R6, R47.reuse, R6 ;  /* 0x000000062f067220 */ /* 0x040fe20000400000 */
[C---:B------:R-:W-:Y:S01]  /*6040*/  FMUL R7, R47.reuse, R7 ;  /* 0x000000072f077220 */ /* 0x040fe20000400000 */
[--C-:B------:R-:W-:Y:S02]  /*6050*/  HADD2.F32 R55, -RZ, R57.reuse.H0_H0 ;  /* 0x20000039ff377230 */ /* 0x100fe40000004100 */
[----:B------:R-:W-:Y:S01]  /*6060*/  FMUL R10, R47, R10 ;  /* 0x0000000a2f0a7220 */ /* 0x000fe20000400000 */
[C---:B------:R-:W-:Y:S01]  /*6070*/  FFMA R6, R49.reuse, R51, R6 ;  /* 0x0000003331067223 */ /* 0x040fe20000000006 */
[----:B------:R-:W-:Y:S02]  /*6080*/  HADD2.F32 R56, -RZ, R57.H1_H1 ;  /* 0x30000039ff387230 */ /* 0x000fe40000004100 */
[C---:B------:R-:W-:Y:S01]  /*6090*/  FFMA R7, R49.reuse, R52, R7 ;  /* 0x0000003431077223 */ /* 0x040fe20000000007 */
[C---:B------:R-:W-:Y:S01]  /*60a0*/  FFMA R8, R49.reuse, R53, R8 ;  /* 0x0000003531087223 */ /* 0x040fe20000000008 */
[C---:B------:R-:W-:Y:S01]  /*60b0*/  FFMA R9, R49.reuse, R54, R9 ;  /* 0x0000003631097223 */ /* 0x040fe20000000009 */
[----:B------:R-:W-:Y:S02]  /*60c0*/  HADD2.F32 R57, -RZ, R61.H0_H0 ;  /* 0x2000003dff397230 */ /* 0x000fe40000004100 */
[----:B------:R-:W-:Y:S01]  /*60d0*/  FFMA R10, R49, R55, R10 ;  /* 0x00000037310a7223 */ /* 0x000fe2000000000a */
[----:B------:R-:W-:Y:S01]  /*60e0*/  F2FP.SATFINITE.E5M2.F32.PACK_AB_MERGE_C R92, R7, R6, RZ ;  /* 0x00000006075c723e */ /* 0x000fe200048060ff */
[----:B------:R-:W-:Y:S02]  /*60f0*/  HADD2.F32 R61, -RZ, R62.H0_H0 ;  /* 0x2000003eff3d7230 */ /* 0x000fe40000004100 */
[----:B------:R-:W-:Y:S01]  /*6100*/  FMUL R11, R47, R11 ;  /* 0x0000000b2f0b7220 */ /* 0x000fe20000400000 */
[----:B------:R-:W-:Y:S01]  /*6110*/  F2FP.F16.E5M2.UNPACK_B R64, R59.H1 ;  /* 0x0000003bff40723e */ /* 0x000fe200030004ff */
[----:B------:R-:W-:Y:S01]  /*6120*/  HADD2.F32 R59, -RZ, R60.H0_H0 ;  /* 0x2000003cff3b7230 */ /* 0x000fe20000004100 */
[----:B------:R-:W-:Y:S01]  /*6130*/  F2FP.SATFINITE.E5M2.F32.PACK_AB_MERGE_C R92, R5, R4, R92 ;  /* 0x00000004055c723e */ /* 0x000fe2000480605c */
[C---:B------:R-:W-:Y:S01]  /*6140*/  FFMA R11, R49.reuse, R56, R11 ;  /* 0x00000038310b7223 */ /* 0x040fe2000000000b */
[C---:B------:R-:W-:Y:S01]  /*6150*/  FFMA R12, R49.reuse, R57, R12 ;  /* 0x00000039310c7223 */ /* 0x040fe2000000000c */
[----:B------:R-:W-:Y:S01]  /*6160*/  FFMA R13, R49, R58, R13 ;  /* 0x0000003a310d7223 */ /* 0x000fe2000000000d */
[----:B------:R-:W-:Y:S02]  /*6170*/  HADD2.F32 R62, -RZ, R62.H1_H1 ;  /* 0x3000003eff3e7230 */ /* 0x000fe40000004100 */
[----:B------:R-:W-:Y:S01]  /*6180*/  FMUL R14, R47, R14 ;  /* 0x0000000e2f0e7220 */ /* 0x000fe20000400000 */
[----:B------:R-:W-:Y:S01]  /*6190*/  HADD2.F32 R60, -RZ, R60.H1_H1 ;  /* 0x3000003cff3c7230 */ /* 0x000fe20000004100 */
[----:B------:R-:W-:Y:S01]  /*61a0*/  F2FP.SATFINITE.E5M2.F32.PACK_AB_MERGE_C R93, R11, R10, RZ ;  /* 0x0000000a0b5d723e */ /* 0x000fe200048060ff */
[----:B------:R-:W-:Y:S02]  /*61b0*/  HADD2.F32 R51, -RZ, R77.H0_H0 ;  /* 0x2000004dff337230 */ /* 0x000fe40000004100 */
[----:B------:R-:W-:Y:S01]  /*61c0*/  FFMA R14, R49, R59, R14 ;  /* 0x0000003b310e7223 */ /* 0x000fe2000000000e */
[----:B------:R-:W-:Y:S01]  /*61d0*/  FMUL R15, R47, R15 ;  /* 0x0000000f2f0f7220 */ /* 0x000fe20000400000 */
[--C-:B------:R-:W-:Y:S01]  /*61e0*/  HADD2.F32 R63, -RZ, R64.reuse.H0_H0 ;  /* 0x20000040ff3f7230 */ /* 0x100fe20000004100 */
[----:B------:R-:W-:Y:S01]  /*61f0*/  F2FP.SATFINITE.E5M2.F32.PACK_AB_MERGE_C R93, R9, R8, R93 ;  /* 0x00000008095d723e */ /* 0x000fe2000480605d */
[----:B------:R-:W-:Y:S02]  /*6200*/  HADD2.F32 R64, -RZ, R64.H1_H1 ;  /* 0x30000040ff407230 */ /* 0x000fe40000004100 */
[C---:B------:R-:W-:Y:S01]  /*6210*/  FFMA R15, R49.reuse, R60, R15 ;  /* 0x0000003c310f7223 */ /* 0x040fe2000000000f */
[C---:B------:R-:W-:Y:S01]  /*6220*/  FFMA R16, R49.reuse, R61, R16 ;  /* 0x0000003d31107223 */ /* 0x040fe20000000010 */
[----:B------:R-:W-:Y:S01]  /*6230*/  FFMA R17, R49, R62, R17 ;  /* 0x0000003e31117223 */ /* 0x000fe20000000011 */
[C---:B------:R-:W-:Y:S01]  /*6240*/  FMUL R18, R47.reuse, R18 ;  /* 0x000000122f127220 */ /* 0x040fe20000400000 */
[C---:B------:R-:W-:Y:S01]  /*6250*/  FMUL R19, R47.reuse, R19 ;  /* 0x000000132f137220 */ /* 0x040fe20000400000 */
[--C-:B------:R-:W-:Y:S02]  /*6260*/  HADD2.F32 R66, -RZ, R68.reuse.H0_H0 ;  /* 0x20000044ff427230 */ /* 0x100fe40000004100 */
[----:B------:R-:W-:Y:S01]  /*6270*/  FMUL R3, R47, R22 ;  /* 0x000000162f037220 */ /* 0x000fe20000400000 */
[C---:B------:R-:W-:Y:S01]  /*6280*/  FFMA R18, R49.reuse, R63, R18 ;  /* 0x0000003f31127223 */ /* 0x040fe20000000012 */
[----:B------:R-:W-:Y:S02]  /*6290*/  HADD2.F32 R68, -RZ, R68.H1_H1 ;  /* 0x30000044ff447230 */ /* 0x000fe40000004100 */
[----:B------:R-:W-:Y:S01]  /*62a0*/  FFMA R19, R49, R64, R19 ;  /* 0x0000004031137223 */ /* 0x000fe20000000013 */
[----:B------:R-:W-:Y:S01]  /*62b0*/  FMUL R23, R47, R23 ;  /* 0x000000172f177220 */ /* 0x000fe20000400000 */
[C---:B------:R-:W-:Y:S01]  /*62c0*/  FFMA R0, R49.reuse, R65, R0 ;  /* 0x0000004131007223 */ /* 0x040fe20000000000 */
[C---:B------:R-:W-:Y:S01]  /*62d0*/  FFMA R2, R49.reuse, R67, R2 ;  /* 0x0000004331027223 */ /* 0x040fe20000000002 */
[--C-:B------:R-:W-:Y:S02]  /*62e0*/  HADD2.F32 R71, -RZ, R72.reuse.H0_H0 ;  /* 0x20000048ff477230 */ /* 0x100fe40000004100 */
[----:B------:R-:W-:Y:S01]  /*62f0*/  FFMA R3, R49, R66, R3 ;  /* 0x0000004231037223 */ /* 0x000fe20000000003 */
[----:B------:R-:W-:Y:S02]  /*6300*/  HADD2.F32 R72, -RZ, R72.H1_H1 ;  /* 0x30000048ff487230 */ /* 0x000fe40000004100 */
[----:B------:R-:W-:Y:S01]  /*6310*/  FMUL R22, R47, R26 ;  /* 0x0000001a2f167220 */ /* 0x000fe20000400000 */
        /* <DEDUP_REMOVED lines=18> */
[----:B------:R-:W-:Y:S01]  /*6440*/  F2FP.SATFINITE.E5M2.F32.PACK_AB_MERGE_C R94, R15, R14, RZ ;  /* 0x0000000e0f5e723e */ /* 0x000fe200048060ff */
[----:B------:R-:W-:Y:S01]  /*6450*/  FFMA R28, R49, R51, R28 ;  /* 0x00000033311c7223 */ /* 0x000fe2000000001c */
[----:B------:R-:W-:Y:S01]  /*6460*/  F2FP.SATFINITE.E5M2.F32.PACK_AB_MERGE_C R95, R19, R18, RZ ;  /* 0x00000012135f723e */ /* 0x000fe200048060ff */
[C---:B------:R-:W-:Y:S01]  /*6470*/  FFMA R29, R49.reuse, R48, R29 ;  /* 0x00000030311d7223 */ /* 0x040fe2000000001d */
[C---:B------:R-:W-:Y:S01]  /*6480*/  FFMA R30, R49.reuse, R77, R30 ;  /* 0x0000004d311e7223 */ /* 0x040fe2000000001e */
[----:B------:R-:W-:Y:S01]  /*6490*/  FFMA R35, R49, R50, R35 ;  /* 0x0000003231237223 */ /* 0x000fe20000000023 */
[----:B------:R-:W-:Y:S02]  /*64a0*/  F2FP.SATFINITE.E5M2.F32.PACK_AB_MERGE_C R94, R13, R12, R94 ;  /* 0x0000000c0d5e723e */ /* 0x000fe4000480605e */
[----:B------:R-:W-:Y:S02]  /*64b0*/  F2FP.SATFINITE.E5M2.F32.PACK_AB_MERGE_C R95, R17, R16, R95 ;  /* 0x00000010115f723e */ /* 0x000fe4000480605f */
[----:B------:R-:W-:Y:S02]  /*64c0*/  F2FP.SATFINITE.E5M2.F32.PACK_AB_MERGE_C R113, R23, R3, RZ ;  /* 0x000000031771723e */ /* 0x000fe400048060ff */
[----:B------:R-:W-:Y:S01]  /*64d0*/  F2FP.SATFINITE.E5M2.F32.PACK_AB_MERGE_C R114, R27, R22, RZ ;  /* 0x000000161b72723e */ /* 0x000fe200048060ff */
[----:B------:R1:W-:Y:S01]  /*64e0*/  STS.128 [R103+UR43+0x1200], R92 ;  /* 0x0012005c67007988 */ /* 0x0003e20008000c2b */
[----:B------:R-:W-:Y:S02]  /*64f0*/  F2FP.SATFINITE.E5M2.F32.PACK_AB_MERGE_C R116, R31, R26, RZ ;  /* 0x0000001a1f74723e */ /* 0x000fe400048060ff */
[----:B------:R-:W-:Y:S02]  /*6500*/  F2FP.SATFINITE.E5M2.F32.PACK_AB_MERGE_C R117, R35, R30, RZ ;  /* 0x0000001e2375723e */ /* 0x000fe400048060ff */
[----:B------:R-:W-:Y:S02]  /*6510*/  F2FP.SATFINITE.E5M2.F32.PACK_AB_MERGE_C R112, R2, R0, R113 ;  /* 0x000000000270723e */ /* 0x000fe40004806071 */
[----:B------:R-:W-:Y:S02]  /*6520*/  F2FP.SATFINITE.E5M2.F32.PACK_AB_MERGE_C R113, R21, R20, R114 ;  /* 0x000000141571723e */ /* 0x000fe40004806072 */
[----:B------:R-:W-:Y:S02]  /*6530*/  F2FP.SATFINITE.E5M2.F32.PACK_AB_MERGE_C R114, R25, R24, R116 ;  /* 0x000000181972723e */ /* 0x000fe40004806074 */
[----:B------:R-:W-:Y:S02]  /*6540*/  F2FP.SATFINITE.E5M2.F32.PACK_AB_MERGE_C R115, R29, R28, R117 ;  /* 0x0000001c1d73723e */ /* 0x000fe40004806075 */
[----:B------:R-:W-:Y:S03]  /*6550*/  IADD3 R116, PT, PT, R44, 0x1, RZ ;  /* 0x000000012c747810 */ /* 0x000fe60007ffe0ff */
[----:B------:R1:W-:Y:S01]  /*6560*/  STS.128 [R102+0x1010], R112 ;  /* 0x0010107066007388 */ /* 0x0003e20000000c00 */
[----:B------:R-:W-:Y:S01]  /*6570*/  @!PT LDS RZ, [RZ] ;  /* 0x00000000fffff984 */ /* 0x000fe20000000800 */
[----:B------:R-:W-:Y:S01]  /*6580*/  @!PT LDS RZ, [RZ] ;  /* 0x00000000fffff984 */ /* 0x000fe20000000800 */
[----:B------:R-:W-:Y:S01]  /*6590*/  @!PT LDS RZ, [RZ] ;  /* 0x00000000fffff984 */ /* 0x000fe20000000800 */
[----:B------:R-:W-:Y:S01]  /*65a0*/  @!PT LDS RZ, [RZ] ;  /* 0x00000000fffff984 */ /* 0x000fe20000000800 */
[----:B------:R3:W-:Y:S07]  /*65b0*/  MEMBAR.ALL.CTA ;  /* 0x0000000000007992 */ /* 0x0007ee0000008000 */
[----:B---3--:R-:W3:Y:S02]  /*65c0*/  FENCE.VIEW.ASYNC.S ;  /* 0x00000000000073c6 */ /* 0x008ee40000000000 */
[----:B---3--:R-:W-:Y:S06]  /*65d0*/  BAR.SYNC.DEFER_BLOCKING 0x1, 0x80 ;  /* 0x0042000000007b1d */ /* 0x008fec0000010000 */
[----:B------:R-:W-:Y:S05]  /*65e0*/  @P0 BRA `(.L_x_103) ;  /* 0x0000000000340947 */ /* 0x000fea0003800000 */
[----:B------:R-:W-:Y:S01]  /*65f0*/  UIADD3 UR12, UPT, UPT, UR43, 0x1200, URZ ;  /* 0x000012002b0c7890 */ /* 0x000fe2000fffe0ff */
[----:B------:R-:W-:Y:S01]  /*6600*/  R2UR UR9, R91 ;  /* 0x000000005b0972ca */ /* 0x000fe200000e0000 */
[----:B------:R-:W-:Y:S01]  /*6610*/  UIADD3 UR10, UP0, UPT, UR46, 0x680, URZ ;  /* 0x000006802e0a7890 */ /* 0x000fe2000ff1e0ff */
[----:B------:R-:W-:Y:S01]  /*6620*/  R2UR UR8, R97 ;  /* 0x00000000610872ca */ /* 0x000fe200000e0000 */
[----:B------:R-:W-:Y:S02]  /*6630*/  UMOV UR7, UR36 ;  /* 0x0000002400077c82 */ /* 0x000fe40008000000 */
[----:B------:R-:W-:Y:S01]  /*6640*/  IMAD.U32 R109, RZ, RZ, UR12 ;  /* 0x0000000cff6d7e24 */ /* 0x000fe2000f8e00ff */
[----:B------:R-:W-:Y:S04]  /*6650*/  UIADD3.X UR11, UPT, UPT, URZ, UR47, URZ, UP0, !UPT ;  /* 0x0000002fff0b7290 */ /* 0x000fe800087fe4ff */
[----:B------:R-:W-:Y:S03]  /*6660*/  R2UR UR4, R109 ;  /* 0x000000006d0472ca */ /* 0x000fe600000e0000 */
[----:B------:R-:W-:Y:S02]  /*6670*/  USHF.L.U32 UR5, UR9, 0x6, URZ ;  /* 0x0000000609057899 */ /* 0x000fe400080006ff */
[----:B------:R-:W-:Y:S09]  /*6680*/  USHF.L.U32 UR6, UR8, 0x6, URZ ;  /* 0x0000000608067899 */ /* 0x000ff200080006ff */
[----:B------:R3:W-:Y:S01]  /*6690*/  UTMASTG.3D [UR4], [UR10] ;  /* 0x000000040a0073b5 */ /* 0x0007e20008010000 */
[----:B------:R0:W-:Y:S01]  /*66a0*/  UTMACMDFLUSH ;  /* 0x00000000000079b7 */ /* 0x0001e20000000000 */
[----:B---3--:R-:W-:Y:S04]  /*66b0*/  DEPBAR.LE SB0, 0x0 ;  /* 0x000080000000791a */ /* 0x008fe80000000000 */
.L_x_103:
[----:B------:R-:W-:Y:S05]  /*66c0*/  BSYNC.RECONVERGENT B0 ;  /* 0x0000000000007941 */ /* 0x000fea0003800200 */
.L_x_102:
[----:B------:R-:W-:Y:S01]  /*66d0*/  BAR.SYNC.DEFER_BLOCKING 0x1, 0x80 ;  /* 0x0042000000007b1d */ /* 0x000fe20000010000 */
[----:B------:R-:W-:Y:S01]  /*66e0*/  ISETP.NE.AND P2, PT, R110, RZ, PT ;  /* 0x000000ff6e00720c */ /* 0x000fe20003f45270 */
[----:B------:R-:W-:Y:S01]  /*66f0*/  IMAD.IADD R91, R43, 0x1, R79 ;  /* 0x000000012b5b7824 */ /* 0x000fe200078e024f */
[----:B------:R-:W-:Y:S01]  /*6700*/  ISETP.NE.AND P0, PT, R111, 0x2, PT ;  /* 0x000000026f00780c */ /* 0x000fe20003f05270 */
[----:B------:R-:W-:Y:S01]  /*6710*/  IMAD.IADD R97, R45, 0x1, R90 ;  /* 0x000000012d617824 */ /* 0x000fe200078e025a */
[----:B------:R-:W-:Y:S02]  /*6720*/  ISETP.NE.AND P1, PT, R116, 0x4, PT ;  /* 0x000000047400780c */ /* 0x000fe40003f25270 */
[----:B------:R-:W-:Y:S02]  /*6730*/  SEL R0, RZ, 0x1, P0 ;  /* 0x00000001ff007807 */ /* 0x000fe40000000000 */
[----:B------:R-:W-:Y:S02]  /*6740*/  SEL R3, RZ, 0x1, P1 ;  /* 0x00000001ff037807 */ /* 0x000fe40000800000 */
[----:B------:R-:W-:Y:S02]  /*6750*/  LOP3.LUT R107, R107, R0, RZ, 0x3c, !PT ;  /* 0x000000006b6b7212 */ /* 0x000fe400078e3cff */
[----:B------:R-:W-:Y:S02]  /*6760*/  LOP3.LUT R108, R108, R3, RZ, 0x3c, !PT ;  /* 0x000000036c6c7212 */ /* 0x000fe400078e3cff */
[----:B------:R-:W-:Y:S02]  /*6770*/  @P2 R2UR UR36, R105 ;  /* 0x00000000692422ca */ /* 0x000fe400000e0000 */
[----:B------:R-:W-:Y:S02]  /*6780*/  SEL R111, R111, RZ, P0 ;  /* 0x000000ff6f6f7207 */ /* 0x000fe40000000000 */
[----:B------:R-:W-:Y:S01]  /*6790*/  SEL R44, R116, RZ, P1 ;  /* 0x000000ff742c7207 */ /* 0x000fe20000800000 */
[----:B------:R-:W-:Y:S10]  /*67a0*/  @P2 BRA `(.L_x_104) ;  /* 0xffffffe400842947 */ /* 0x000ff4000383ffff */
[----:B------:R-:W-:Y:S05]  /*67b0*/  EXIT ;  /* 0x000000000000794d */ /* 0x000fea0003800000 */
.L_x_20:
[----:B--2---:R2:W1:Y:S02]  /*67c0*/  SYNCS.PHASECHK.TRANS64.TRYWAIT P0, [R3+URZ+0x160], R2 ;  /* 0x00016002030075a7 */ /* 0x00446400080011ff */
[----:B-1----:R-:W-:Y:S05]  /*67d0*/  @!P0 NANOSLEEP.SYNCS 0x989680 ;  /* 0x009896800000895d */ /* 0x002fea0003900000 */
[----:B------:R-:W1:Y:S02]  /*67e0*/  @!P0 SYNCS.PHASECHK.TRANS64 P0, [R3+URZ+0x160], R2 ;  /* 0x00016002030085a7 */ /* 0x000e6400080010ff */
[----:B-1----:R-:W-:Y:S05]  /*67f0*/  @!P0 BRA `(.L_x_20) ;  /* 0xfffffffc00f08947 */ /* 0x002fea000383ffff */
[----:B------:R-:W-:Y:S05]  /*6800*/  BRA `(.L_x_105) ;  /* 0xffffffac00b07947 */ /* 0x000fea000383ffff */
.L_x_23:
[----:B-1----:R-:W-:-:S07]  /*6810*/  MOV R2, UR33 ;  /* 0x0000002100027c02 */ /* 0x002fce0008000f00 */
.L_x_106:
[----:B-1----:R1:W2:Y:S02]  /*6820*/  SYNCS.PHASECHK.TRANS64.TRYWAIT P0, [R2+URZ+0x68], R5 ;  /* 0x00006805020075a7 */ /* 0x0022a400080011ff */
[----:B--2---:R-:W-:Y:S05]  /*6830*/  @!P0 NANOSLEEP.SYNCS 0x989680 ;  /* 0x009896800000895d */ /* 0x004fea0003900000 */
[----:B------:R-:W2:Y:S02]  /*6840*/  @!P0 SYNCS.PHASECHK.TRANS64 P0, [R2+URZ+0x68], R5 ;  /* 0x00006805020085a7 */ /* 0x000ea400080010ff */
[----:B--2---:R-:W-:Y:S05]  /*6850*/  @!P0 BRA `(.L_x_106) ;  /* 0xfffffffc00f08947 */ /* 0x004fea000383ffff */
[----:B------:R-:W-:Y:S05]  /*6860*/  BRA `(.L_x_22) ;  /* 0xffffffb000007947 */ /* 0x000fea000383ffff */
.L_x_29:
[----:B-1----:R-:W-:-:S07]  /*6870*/  MOV R2, UR17 ;  /* 0x0000001100027c02 */ /* 0x002fce0008000f00 */
.L_x_107:
[----:B-1----:R1:W2:Y:S02]  /*6880*/  SYNCS.PHASECHK.TRANS64.TRYWAIT P0, [R2+URZ+0x68], R5 ;  /* 0x00006805020075a7 */ /* 0x0022a400080011ff */
[----:B--2---:R-:W-:Y:S05]  /*6890*/  @!P0 NANOSLEEP.SYNCS 0x989680 ;  /* 0x009896800000895d */ /* 0x004fea0003900000 */
[----:B------:R-:W2:Y:S02]  /*68a0*/  @!P0 SYNCS.PHASECHK.TRANS64 P0, [R2+URZ+0x68], R5 ;  /* 0x00006805020085a7 */ /* 0x000ea400080010ff */
[----:B--2---:R-:W-:Y:S05]  /*68b0*/  @!P0 BRA `(.L_x_107) ;  /* 0xfffffffc00f08947 */ /* 0x004fea000383ffff */
[----:B------:R-:W-:Y:S05]  /*68c0*/  BRA `(.L_x_28) ;  /* 0xffffffb000a47947 */ /* 0x000fea000383ffff */
.L_x_33:
[----:B-1----:R1:W2:Y:S02]  /*68d0*/  SYNCS.PHASECHK.TRANS64.TRYWAIT P0, [R2+URZ+0xf0], R3 ;  /* 0x0000f003020075a7 */ /* 0x0022a400080011ff */
[----:B--2---:R-:W-:Y:S05]  /*68e0*/  @!P0 NANOSLEEP.SYNCS 0x989680 ;  /* 0x009896800000895d */ /* 0x004fea0003900000 */
[----:B------:R-:W2:Y:S02]  /*68f0*/  @!P0 SYNCS.PHASECHK.TRANS64 P0, [R2+URZ+0xf0], R3 ;  /* 0x0000f003020085a7 */ /* 0x000ea400080010ff */
[----:B--2---:R-:W-:Y:S05]  /*6900*/  @!P0 BRA `(.L_x_33) ;  /* 0xfffffffc00f08947 */ /* 0x004fea000383ffff */
[----:B------:R-:W-:Y:S05]  /*6910*/  BRA `(.L_x_108) ;  /* 0xffffffb400307947 */ /* 0x000fea000383ffff */
.L_x_37:
[----:B----4-:R-:W-:-:S07]  /*6920*/  MOV R0, UR5 ;  /* 0x0000000500007c02 */ /* 0x010fce0008000f00 */
.L_x_109:
[----:B-1----:R1:W2:Y:S02]  /*6930*/  SYNCS.PHASECHK.TRANS64.TRYWAIT P0, [R0+URZ], R3 ;  /* 0x00000003000075a7 */ /* 0x0022a400080011ff */
[----:B--2---:R-:W-:Y:S05]  /*6940*/  @!P0 NANOSLEEP.SYNCS 0x989680 ;  /* 0x009896800000895d */ /* 0x004fea0003900000 */
[----:B------:R-:W2:Y:S02]  /*6950*/  @!P0 SYNCS.PHASECHK.TRANS64 P0, [R0+URZ], R3 ;  /* 0x00000003000085a7 */ /* 0x000ea400080010ff */
[----:B--2---:R-:W-:Y:S05]  /*6960*/  @!P0 BRA `(.L_x_109) ;  /* 0xfffffffc00f08947 */ /* 0x004fea000383ffff */
[----:B------:R-:W-:Y:S05]  /*6970*/  BRA `(.L_x_110) ;  /* 0xffffffb800a07947 */ /* 0x000fea000383ffff */
.L_x_38:
[----:B----4-:R-:W-:-:S07]  /*6980*/  MOV R0, UR5 ;  /* 0x0000000500007c02 */ /* 0x010fce0008000f00 */
.L_x_111:
[----:B-1----:R1:W2:Y:S02]  /*6990*/  SYNCS.PHASECHK.TRANS64.TRYWAIT P0, [R0+URZ], R3 ;  /* 0x00000003000075a7 */ /* 0x0022a400080011ff */
[----:B--2---:R-:W-:Y:S05]  /*69a0*/  @!P0 NANOSLEEP.SYNCS 0x989680 ;  /* 0x009896800000895d */ /* 0x004fea0003900000 */
[----:B------:R-:W2:Y:S02]  /*69b0*/  @!P0 SYNCS.PHASECHK.TRANS64 P0, [R0+URZ], R3 ;  /* 0x00000003000085a7 */ /* 0x000ea400080010ff */
[----:B--2---:R-:W-:Y:S05]  /*69c0*/  @!P0 BRA `(.L_x_111) ;  /* 0xfffffffc00f08947 */ /* 0x004fea000383ffff */
[----:B------:R-:W-:Y:S05]  /*69d0*/  BRA `(.L_x_112) ;  /* 0xffffffb800ac7947 */ /* 0x000fea000383ffff */
.L_x_39:
[----:B----4-:R-:W-:-:S07]  /*69e0*/  MOV R0, UR5 ;  /* 0x0000000500007c02 */ /* 0x010fce0008000f00 */
.L_x_113:
[----:B-1----:R1:W2:Y:S02]  /*69f0*/  SYNCS.PHASECHK.TRANS64.TRYWAIT P0, [R0+URZ], R3 ;  /* 0x00000003000075a7 */ /* 0x0022a400080011ff */
[----:B--2---:R-:W-:Y:S05]  /*6a00*/  @!P0 NANOSLEEP.SYNCS 0x989680 ;  /* 0x009896800000895d */ /* 0x004fea0003900000 */
[----:B------:R-:W2:Y:S02]  /*6a10*/  @!P0 SYNCS.PHASECHK.TRANS64 P0, [R0+URZ], R3 ;  /* 0x00000003000085a7 */ /* 0x000ea400080010ff */
[----:B--2---:R-:W-:Y:S05]  /*6a20*/  @!P0 BRA `(.L_x_113) ;  /* 0xfffffffc00f08947 */ /* 0x004fea000383ffff */
[----:B------:R-:W-:Y:S05]  /*6a30*/  BRA `(.L_x_114) ;  /* 0xffffffb800b87947 */ /* 0x000fea000383ffff */
.L_x_40:
[----:B----4-:R-:W-:-:S07]  /*6a40*/  MOV R0, UR5 ;  /* 0x0000000500007c02 */ /* 0x010fce0008000f00 */
.L_x_115:
[----:B-1----:R1:W2:Y:S02]  /*6a50*/  SYNCS.PHASECHK.TRANS64.TRYWAIT P0, [R0+URZ], R3 ;  /* 0x00000003000075a7 */ /* 0x0022a400080011ff */
[----:B--2---:R-:W-:Y:S05]  /*6a60*/  @!P0 NANOSLEEP.SYNCS 0x989680 ;  /* 0x009896800000895d */ /* 0x004fea0003900000 */
[----:B------:R-:W2:Y:S02]  /*6a70*/  @!P0 SYNCS.PHASECHK.TRANS64 P0, [R0+URZ], R3 ;  /* 0x00000003000085a7 */ /* 0x000ea400080010ff */
[----:B--2---:R-:W-:Y:S05]  /*6a80*/  @!P0 BRA `(.L_x_115) ;  /* 0xfffffffc00f08947 */ /* 0x004fea000383ffff */
[----:B------:R-:W-:Y:S05]  /*6a90*/  BRA `(.L_x_116) ;  /* 0xffffffb800c47947 */ /* 0x000fea000383ffff */
.L_x_41:
[----:B----4-:R-:W-:-:S07]  /*6aa0*/  MOV R0, UR5 ;  /* 0x0000000500007c02 */ /* 0x010fce0008000f00 */
.L_x_117:
[----:B-1----:R1:W2:Y:S02]  /*6ab0*/  SYNCS.PHASECHK.TRANS64.TRYWAIT P0, [R0+URZ], R3 ;  /* 0x00000003000075a7 */ /* 0x0022a400080011ff */
[----:B--2---:R-:W-:Y:S05]  /*6ac0*/  @!P0 NANOSLEEP.SYNCS 0x989680 ;  /* 0x009896800000895d */ /* 0x004fea0003900000 */
[----:B------:R-:W2:Y:S02]  /*6ad0*/  @!P0 SYNCS.PHASECHK.TRANS64 P0, [R0+URZ], R3 ;  /* 0x00000003000085a7 */ /* 0x000ea400080010ff */
[----:B--2---:R-:W-:Y:S05]  /*6ae0*/  @!P0 BRA `(.L_x_117) ;  /* 0xfffffffc00f08947 */ /* 0x004fea000383ffff */
[----:B------:R-:W-:Y:S05]  /*6af0*/  BRA `(.L_x_118) ;  /* 0xffffffb800d07947 */ /* 0x000fea000383ffff */
.L_x_42:
[----:B----4-:R-:W-:-:S07]  /*6b00*/  MOV R0, UR5 ;  /* 0x0000000500007c02 */ /* 0x010fce0008000f00 */
.L_x_119:
[----:B-1----:R1:W2:Y:S02]  /*6b10*/  SYNCS.PHASECHK.TRANS64.TRYWAIT P0, [R0+URZ], R3 ;  /* 0x00000003000075a7 */ /* 0x0022a400080011ff */
[----:B--2---:R-:W-:Y:S05]  /*6b20*/  @!P0 NANOSLEEP.SYNCS 0x989680 ;  /* 0x009896800000895d */ /* 0x004fea0003900000 */
[----:B------:R-:W2:Y:S02]  /*6b30*/  @!P0 SYNCS.PHASECHK.TRANS64 P0, [R0+URZ], R3 ;  /* 0x00000003000085a7 */ /* 0x000ea400080010ff */
[----:B--2---:R-:W-:Y:S05]  /*6b40*/  @!P0 BRA `(.L_x_119) ;  /* 0xfffffffc00f08947 */ /* 0x004fea000383ffff */
[----:B------:R-:W-:Y:S05]  /*6b50*/  BRA `(.L_x_120) ;  /* 0xffffffb800dc7947 */ /* 0x000fea000383ffff */
.L_x_43:
[----:B----4-:R-:W-:-:S07]  /*6b60*/  MOV R0, UR5 ;  /* 0x0000000500007c02 */ /* 0x010fce0008000f00 */
.L_x_121:
[----:B-1----:R1:W2:Y:S02]  /*6b70*/  SYNCS.PHASECHK.TRANS64.TRYWAIT P0, [R0+URZ], R3 ;  /* 0x00000003000075a7 */ /* 0x0022a400080011ff */
[----:B--2---:R-:W-:Y:S05]  /*6b80*/  @!P0 NANOSLEEP.SYNCS 0x989680 ;  /* 0x009896800000895d */ /* 0x004fea0003900000 */
[----:B------:R-:W2:Y:S02]  /*6b90*/  @!P0 SYNCS.PHASECHK.TRANS64 P0, [R0+URZ], R3 ;  /* 0x00000003000085a7 */ /* 0x000ea400080010ff */
[----:B--2---:R-:W-:Y:S05]  /*6ba0*/  @!P0 BRA `(.L_x_121) ;  /* 0xfffffffc00f08947 */ /* 0x004fea000383ffff */
[----:B------:R-:W-:Y:S05]  /*6bb0*/  BRA `(.L_x_122) ;  /* 0xffffffb800e87947 */ /* 0x000fea000383ffff */
.L_x_44:
[----:B----4-:R-:W-:-:S07]  /*6bc0*/  MOV R0, UR5 ;  /* 0x0000000500007c02 */ /* 0x010fce0008000f00 */
.L_x_123:
[----:B-1----:R1:W2:Y:S02]  /*6bd0*/  SYNCS.PHASECHK.TRANS64.TRYWAIT P0, [R0+URZ], R3 ;  /* 0x00000003000075a7 */ /* 0x0022a400080011ff */
[----:B--2---:R-:W-:Y:S05]  /*6be0*/  @!P0 NANOSLEEP.SYNCS 0x989680 ;  /* 0x009896800000895d */ /* 0x004fea0003900000 */
[----:B------:R-:W2:Y:S02]  /*6bf0*/  @!P0 SYNCS.PHASECHK.TRANS64 P0, [R0+URZ], R3 ;  /* 0x00000003000085a7 */ /* 0x000ea400080010ff */
[----:B--2---:R-:W-:Y:S05]  /*6c00*/  @!P0 BRA `(.L_x_123) ;  /* 0xfffffffc00f08947 */ /* 0x004fea000383ffff */
[----:B------:R-:W-:Y:S05]  /*6c10*/  BRA `(.L_x_124) ;  /* 0xffffffb800f47947 */ /* 0x000fea000383ffff */
.L_x_45:
[----:B----4-:R-:W-:-:S07]  /*6c20*/  MOV R0, UR5 ;  /* 0x0000000500007c02 */ /* 0x010fce0008000f00 */
.L_x_125:
[----:B-1----:R1:W2:Y:S02]  /*6c30*/  SYNCS.PHASECHK.TRANS64.TRYWAIT P0, [R0+URZ], R3 ;  /* 0x00000003000075a7 */ /* 0x0022a400080011ff */
[----:B--2---:R-:W-:Y:S05]  /*6c40*/  @!P0 NANOSLEEP.SYNCS 0x989680 ;  /* 0x009896800000895d */ /* 0x004fea0003900000 */
[----:B------:R-:W2:Y:S02]  /*6c50*/  @!P0 SYNCS.PHASECHK.TRANS64 P0, [R0+URZ], R3 ;  /* 0x00000003000085a7 */ /* 0x000ea400080010ff */
[----:B--2---:R-:W-:Y:S05]  /*6c60*/  @!P0 BRA `(.L_x_125) ;  /* 0xfffffffc00f08947 */ /* 0x004fea000383ffff */
[----:B------:R-:W-:Y:S05]  /*6c70*/  BRA `(.L_x_126) ;  /* 0xffffffbc00007947 */ /* 0x000fea000383ffff */
.L_x_46:
[----:B----4-:R-:W-:-:S07]  /*6c80*/  MOV R0, UR5 ;  /* 0x0000000500007c02 */ /* 0x010fce0008000f00 */
.L_x_127:
[----:B-1----:R1:W2:Y:S02]  /*6c90*/  SYNCS.PHASECHK.TRANS64.TRYWAIT P0, [R0+URZ], R3 ;  /* 0x00000003000075a7 */ /* 0x0022a400080011ff */
[----:B--2---:R-:W-:Y:S05]  /*6ca0*/  @!P0 NANOSLEEP.SYNCS 0x989680 ;  /* 0x009896800000895d */ /* 0x004fea0003900000 */
[----:B------:R-:W2:Y:S02]  /*6cb0*/  @!P0 SYNCS.PHASECHK.TRANS64 P0, [R0+URZ], R3 ;  /* 0x00000003000085a7 */ /* 0x000ea400080010ff */
[----:B--2---:R-:W-:Y:S05]  /*6cc0*/  @!P0 BRA `(.L_x_127) ;  /* 0xfffffffc00f08947 */ /* 0x004fea000383ffff */
[----:B------:R-:W-:Y:S05]  /*6cd0*/  BRA `(.L_x_128) ;  /* 0xffffffbc000c7947 */ /* 0x000fea000383ffff */
.L_x_47:
[----:B----4-:R-:W-:-:S07]  /*6ce0*/  MOV R0, UR5 ;  /* 0x0000000500007c02 */ /* 0x010fce0008000f00 */
.L_x_129:
[----:B-1----:R1:W2:Y:S02]  /*6cf0*/  SYNCS.PHASECHK.TRANS64.TRYWAIT P0, [R0+URZ], R3 ;  /* 0x00000003000075a7 */ /* 0x0022a400080011ff */
[----:B--2---:R-:W-:Y:S05]  /*6d00*/  @!P0 NANOSLEEP.SYNCS 0x989680 ;  /* 0x009896800000895d */ /* 0x004fea0003900000 */
[----:B------:R-:W2:Y:S02]  /*6d10*/  @!P0 SYNCS.PHASECHK.TRANS64 P0, [R0+URZ], R3 ;  /* 0x00000003000085a7 */ /* 0x000ea400080010ff */
[----:B--2---:R-:W-:Y:S05]  /*6d20*/  @!P0 BRA `(.L_x_129) ;  /* 0xfffffffc00f08947 */ /* 0x004fea000383ffff */
[----:B------:R-:W-:Y:S05]  /*6d30*/  BRA `(.L_x_130) ;  /* 0xffffffbc00187947 */ /* 0x000fea000383ffff */
.L_x_48:
[----:B----4-:R-:W-:-:S07]  /*6d40*/  MOV R0, UR5 ;  /* 0x0000000500007c02 */ /* 0x010fce0008000f00 */
.L_x_131:
[----:B-1----:R1:W2:Y:S02]  /*6d50*/  SYNCS.PHASECHK.TRANS64.TRYWAIT P0, [R0+URZ], R3 ;  /* 0x00000003000075a7 */ /* 0x0022a400080011ff */
[----:B--2---:R-:W-:Y:S05]  /*6d60*/  @!P0 NANOSLEEP.SYNCS 0x989680 ;  /* 0x009896800000895d */ /* 0x004fea0003900000 */
[----:B------:R-:W2:Y:S02]  /*6d70*/  @!P0 SYNCS.PHASECHK.TRANS64 P0, [R0+URZ], R3 ;  /* 0x00000003000085a7 */ /* 0x000ea400080010ff */
[----:B--2---:R-:W-:Y:S05]  /*6d80*/  @!P0 BRA `(.L_x_131) ;  /* 0xfffffffc00f08947 */ /* 0x004fea000383ffff */
[----:B------:R-:W-:Y:S05]  /*6d90*/  BRA `(.L_x_132) ;  /* 0xffffffbc00247947 */ /* 0x000fea000383ffff */
.L_x_51:
[----:B-1----:R1:W2:Y:S02]  /*6da0*/  SYNCS.PHASECHK.TRANS64.TRYWAIT P0, [R0+URZ+0x150], R5 ;  /* 0x00015005000075a7 */ /* 0x0022a400080011ff */
[----:B--2---:R-:W-:Y:S05]  /*6db0*/  @!P0 NANOSLEEP.SYNCS 0x989680 ;  /* 0x009896800000895d */ /* 0x004fea0003900000 */
[----:B------:R-:W2:Y:S02]  /*6dc0*/  @!P0 SYNCS.PHASECHK.TRANS64 P0, [R0+URZ+0x150], R5 ;  /* 0x00015005000085a7 */ /* 0x000ea400080010ff */
[----:B--2---:R-:W-:Y:S05]  /*6dd0*/  @!P0 BRA `(.L_x_51) ;  /* 0xfffffffc00f08947 */ /* 0x004fea000383ffff */
[----:B------:R-:W-:Y:S05]  /*6de0*/  BRA `(.L_x_133) ;  /* 0xffffffbc00807947 */ /* 0x000fea000383ffff */
.L_x_52:
[----:B------:R-:W-:-:S07]  /*6df0*/  MOV R0, UR5 ;  /* 0x0000000500007c02 */ /* 0x000fce0008000f00 */
.L_x_134:
[----:B-1----:R1:W2:Y:S02]  /*6e00*/  SYNCS.PHASECHK.TRANS64.TRYWAIT P0, [R0+URZ+0x100], R5 ;  /* 0x00010005000075a7 */ /* 0x0022a400080011ff */
[----:B--2---:R-:W-:Y:S05]  /*6e10*/  @!P0 NANOSLEEP.SYNCS 0x989680 ;  /* 0x009896800000895d */ /* 0x004fea0003900000 */
[----:B------:R-:W2:Y:S02]  /*6e20*/  @!P0 SYNCS.PHASECHK.TRANS64 P0, [R0+URZ+0x100], R5 ;  /* 0x00010005000085a7 */ /* 0x000ea400080010ff */
[----:B--2---:R-:W-:Y:S05]  /*6e30*/  @!P0 BRA `(.L_x_134) ;  /* 0xfffffffc00f08947 */ /* 0x004fea000383ffff */
[----:B------:R-:W-:Y:S05]  /*6e40*/  BRA `(.L_x_135) ;  /* 0xffffffbc00907947 */ /* 0x000fea000383ffff */
.L_x_53:
[----:B-1----:R1:W2:Y:S02]  /*6e50*/  SYNCS.PHASECHK.TRANS64.TRYWAIT P1, [R0+URZ+0xf0], R5 ;  /* 0x0000f005000075a7 */ /* 0x0022a400080211ff */
[----:B--2---:R-:W-:Y:S05]  /*6e60*/  @!P1 NANOSLEEP.SYNCS 0x989680 ;  /* 0x009896800000995d */ /* 0x004fea0003900000 */
[----:B------:R-:W2:Y:S02]  /*6e70*/  @!P1 SYNCS.PHASECHK.TRANS64 P1, [R0+URZ+0xf0], R5 ;  /* 0x0000f005000095a7 */ /* 0x000ea400080210ff */
[----:B--2---:R-:W-:Y:S05]  /*6e80*/  @!P1 BRA `(.L_x_53) ;  /* 0xfffffffc00f09947 */ /* 0x004fea000383ffff */
[----:B------:R-:W-:Y:S05]  /*6e90*/  BRA `(.L_x_136) ;  /* 0xffffffbc00c07947 */ /* 0x000fea000383ffff */
.L_x_56:
[----:B------:R-:W-:-:S07]  /*6ea0*/  MOV R0, UR5 ;  /* 0x0000000500007c02 */ /* 0x000fce0008000f00 */
.L_x_137:
[----:B-1----:R1:W2:Y:S02]  /*6eb0*/  SYNCS.PHASECHK.TRANS64.TRYWAIT P0, [R0+URZ+0x100], R3 ;  /* 0x00010003000075a7 */ /* 0x0022a400080011ff */
[----:B--2---:R-:W-:Y:S05]  /*6ec0*/  @!P0 NANOSLEEP.SYNCS 0x989680 ;  /* 0x009896800000895d */ /* 0x004fea0003900000 */
[----:B------:R-:W2:Y:S02]  /*6ed0*/  @!P0 SYNCS.PHASECHK.TRANS64 P0, [R0+URZ+0x100], R3 ;  /* 0x00010003000085a7 */ /* 0x000ea400080010ff */
[----:B--2---:R-:W-:Y:S05]  /*6ee0*/  @!P0 BRA `(.L_x_137) ;  /* 0xfffffffc00f08947 */ /* 0x004fea000383ffff */
[----:B------:R-:W-:Y:S05]  /*6ef0*/  BRA `(.L_x_55) ;  /* 0xffffffc000147947 */ /* 0x000fea000383ffff */
.L_x_63:
[----:B-1----:R1:W2:Y:S02]  /*6f00*/  SYNCS.PHASECHK.TRANS64.TRYWAIT P1, [R0+URZ+0xf0], R5 ;  /* 0x0000f005000075a7 */ /* 0x0022a400080211ff */
[----:B--2---:R-:W-:Y:S05]  /*6f10*/  @!P1 NANOSLEEP.SYNCS 0x989680 ;  /* 0x009896800000995d */ /* 0x004fea0003900000 */
[----:B------:R-:W2:Y:S02]  /*6f20*/  @!P1 SYNCS.PHASECHK.TRANS64 P1, [R0+URZ+0xf0], R5 ;  /* 0x0000f005000095a7 */ /* 0x000ea400080210ff */
[----:B--2---:R-:W-:Y:S05]  /*6f30*/  @!P1 BRA `(.L_x_63) ;  /* 0xfffffffc00f09947 */ /* 0x004fea000383ffff */
[----:B------:R-:W-:Y:S05]  /*6f40*/  BRA `(.L_x_138) ;  /* 0xffffffc400847947 */ /* 0x000fea000383ffff */
.L_x_64:
[----:B------:R-:W-:-:S07]  /*6f50*/  MOV R3, UR7 ;  /* 0x0000000700037c02 */ /* 0x000fce0008000f00 */
.L_x_139:
[----:B-1----:R1:W2:Y:S02]  /*6f60*/  SYNCS.PHASECHK.TRANS64.TRYWAIT P0, [R3+URZ+0x130], R0 ;  /* 0x00013000030075a7 */ /* 0x0022a400080011ff */
[----:B--2---:R-:W-:Y:S05]  /*6f70*/  @!P0 NANOSLEEP.SYNCS 0x989680 ;  /* 0x009896800000895d */ /* 0x004fea0003900000 */
[----:B------:R-:W2:Y:S02]  /*6f80*/  @!P0 SYNCS.PHASECHK.TRANS64 P0, [R3+URZ+0x130], R0 ;  /* 0x00013000030085a7 */ /* 0x000ea400080010ff */
[----:B--2---:R-:W-:Y:S05]  /*6f90*/  @!P0 BRA `(.L_x_139) ;  /* 0xfffffffc00f08947 */ /* 0x004fea000383ffff */
[----:B------:R-:W-:Y:S05]  /*6fa0*/  BRA `(.L_x_140) ;  /* 0xffffffc400d47947 */ /* 0x000fea000383ffff */
.L_x_67:
[----:B------:R-:W-:Y:S07]  /*6fb0*/  MOV R0, UR6 ;  /* 0x0000000600007c02 */ /* 0x000fee0008000f00 */
.L_x_141:
[----:B-1----:R1:W2:Y:S02]  /*6fc0*/  SYNCS.PHASECHK.TRANS64.TRYWAIT P0, [R0+URZ], R3 ;  /* 0x00000003000075a7 */ /* 0x0022a400080011ff */
[----:B--2---:R-:W-:Y:S05]  /*6fd0*/  @!P0 NANOSLEEP.SYNCS 0x989680 ;  /* 0x009896800000895d */ /* 0x004fea0003900000 */
[----:B------:R-:W2:Y:S02]  /*6fe0*/  @!P0 SYNCS.PHASECHK.TRANS64 P0, [R0+URZ], R3 ;  /* 0x00000003000085a7 */ /* 0x000ea400080010ff */
[----:B--2---:R-:W-:Y:S05]  /*6ff0*/  @!P0 BRA `(.L_x_141) ;  /* 0xfffffffc00f08947 */ /* 0x004fea000383ffff */
[----:B------:R-:W-:Y:S05]  /*7000*/  BRA `(.L_x_66) ;  /* 0xffffffc400f07947 */ /* 0x000fea000383ffff */
.L_x_70:
[----:B------:R-:W-:-:S07]  /*7010*/  MOV R0, UR6 ;  /* 0x0000000600007c02 */ /* 0x000fce0008000f00 */
.L_x_142:
[----:B--2---:R2:W4:Y:S02]  /*7020*/  SYNCS.PHASECHK.TRANS64.TRYWAIT P0, [R0+URZ], R3 ;  /* 0x00000003000075a7 */ /* 0x00452400080011ff */
[----:B----4-:R-:W-:Y:S05]  /*7030*/  @!P0 NANOSLEEP.SYNCS 0x989680 ;  /* 0x009896800000895d */ /* 0x010fea0003900000 */
[----:B------:R-:W4:Y:S02]  /*7040*/  @!P0 SYNCS.PHASECHK.TRANS64 P0, [R0+URZ], R3 ;  /* 0x00000003000085a7 */ /* 0x000f2400080010ff */
[----:B----4-:R-:W-:Y:S05]  /*7050*/  @!P0 BRA `(.L_x_142) ;  /* 0xfffffffc00f08947 */ /* 0x010fea000383ffff */
[----:B------:R-:W-:Y:S05]  /*7060*/  BRA `(.L_x_143) ;  /* 0xffffffc800cc7947 */ /* 0x000fea000383ffff */
.L_x_71:
[----:B------:R-:W-:-:S07]  /*7070*/  MOV R0, UR6 ;  /* 0x0000000600007c02 */ /* 0x000fce0008000f00 */
.L_x_144:
[----:B-1----:R1:W2:Y:S02]  /*7080*/  SYNCS.PHASECHK.TRANS64.TRYWAIT P0, [R0+URZ], R3 ;  /* 0x00000003000075a7 */ /* 0x0022a400080011ff */
[----:B--2---:R-:W-:Y:S05]  /*7090*/  @!P0 NANOSLEEP.SYNCS 0x989680 ;  /* 0x009896800000895d */ /* 0x004fea0003900000 */
[----:B------:R-:W2:Y:S02]  /*70a0*/  @!P0 SYNCS.PHASECHK.TRANS64 P0, [R0+URZ], R3 ;  /* 0x00000003000085a7 */ /* 0x000ea400080010ff */
[----:B--2---:R-:W-:Y:S05]  /*70b0*/  @!P0 BRA `(.L_x_144) ;  /* 0xfffffffc00f08947 */ /* 0x004fea000383ffff */
[----:B------:R-:W-:Y:S05]  /*70c0*/  BRA `(.L_x_145) ;  /* 0xffffffc800d87947 */ /* 0x000fea000383ffff */
.L_x_72:
[----:B------:R-:W-:-:S07]  /*70d0*/  MOV R0, UR6 ;  /* 0x0000000600007c02 */ /* 0x000fce0008000f00 */
.L_x_146:
[----:B-1----:R1:W2:Y:S02]  /*70e0*/  SYNCS.PHASECHK.TRANS64.TRYWAIT P0, [R0+URZ], R3 ;  /* 0x00000003000075a7 */ /* 0x0022a400080011ff */
[----:B--2---:R-:W-:Y:S05]  /*70f0*/  @!P0 NANOSLEEP.SYNCS 0x989680 ;  /* 0x009896800000895d */ /* 0x004fea0003900000 */
[----:B------:R-:W2:Y:S02]  /*7100*/  @!P0 SYNCS.PHASECHK.TRANS64 P0, [R0+URZ], R3 ;  /* 0x00000003000085a7 */ /* 0x000ea400080010ff */
[----:B--2---:R-:W-:Y:S05]  /*7110*/  @!P0 BRA `(.L_x_146) ;  /* 0xfffffffc00f08947 */ /* 0x004fea000383ffff */
[----:B------:R-:W-:Y:S05]  /*7120*/  BRA `(.L_x_147) ;  /* 0xffffffc800e47947 */ /* 0x000fea000383ffff */
.L_x_73:
[----:B------:R-:W-:-:S07]  /*7130*/  MOV R0, UR7 ;  /* 0x0000000700007c02 */ /* 0x000fce0008000f00 */
.L_x_148:
[----:B-1----:R1:W2:Y:S02]  /*7140*/  SYNCS.PHASECHK.TRANS64.TRYWAIT P0, [R0+URZ], R3 ;  /* 0x00000003000075a7 */ /* 0x0022a400080011ff */
[----:B--2---:R-:W-:Y:S05]  /*7150*/  @!P0 NANOSLEEP.SYNCS 0x989680 ;  /* 0x009896800000895d */ /* 0x004fea0003900000 */
[----:B------:R-:W2:Y:S02]  /*7160*/  @!P0 SYNCS.PHASECHK.TRANS64 P0, [R0+URZ], R3 ;  /* 0x00000003000085a7 */ /* 0x000ea400080010ff */
[----:B--2---:R-:W-:Y:S05]  /*7170*/  @!P0 BRA `(.L_x_148) ;  /* 0xfffffffc00f08947 */ /* 0x004fea000383ffff */
[----:B------:R-:W-:Y:S05]  /*7180*/  BRA `(.L_x_149) ;  /* 0xffffffc800f07947 */ /* 0x000fea000383ffff */
.L_x_78:
[----:B---3--:R3:W1:Y:S02]  /*7190*/  SYNCS.PHASECHK.TRANS64.TRYWAIT P0, [R0+URZ+0xf0], R3 ;  /* 0x0000f003000075a7 */ /* 0x00866400080011ff */
[----:B-1----:R-:W-:Y:S05]  /*71a0*/  @!P0 NANOSLEEP.SYNCS 0x989680 ;  /* 0x009896800000895d */ /* 0x002fea0003900000 */
[----:B------:R-:W1:Y:S02]  /*71b0*/  @!P0 SYNCS.PHASECHK.TRANS64 P0, [R0+URZ+0xf0], R3 ;  /* 0x0000f003000085a7 */ /* 0x000e6400080010ff */
[----:B-1----:R-:W-:Y:S05]  /*71c0*/  @!P0 BRA `(.L_x_78) ;  /* 0xfffffffc00f08947 */ /* 0x002fea000383ffff */
[----:B------:R-:W-:Y:S05]  /*71d0*/  BRA `(.L_x_150) ;  /* 0xffffffcc00ec7947 */ /* 0x000fea000383ffff */
.L_x_81:
[----:B------:R-:W-:Y:S07]  /*71e0*/  MOV R0, UR6 ;  /* 0x0000000600007c02 */ /* 0x000fee0008000f00 */
.L_x_151:
[----:B-1----:R1:W3:Y:S02]  /*71f0*/  SYNCS.PHASECHK.TRANS64.TRYWAIT P0, [R0+URZ+0xe8], R3 ;  /* 0x0000e803000075a7 */ /* 0x0022e400080011ff */
[----:B---3--:R-:W-:Y:S05]  /*7200*/  @!P0 NANOSLEEP.SYNCS 0x989680 ;  /* 0x009896800000895d */ /* 0x008fea0003900000 */
[----:B------:R-:W3:Y:S02]  /*7210*/  @!P0 SYNCS.PHASECHK.TRANS64 P0, [R0+URZ+0xe8], R3 ;  /* 0x0000e803000085a7 */ /* 0x000ee400080010ff */
[----:B---3--:R-:W-:Y:S05]  /*7220*/  @!P0 BRA `(.L_x_151) ;  /* 0xfffffffc00f08947 */ /* 0x008fea000383ffff */
[----:B------:R-:W-:Y:S05]  /*7230*/  BRA `(.L_x_80) ;  /* 0xffffffd000d87947 */ /* 0x000fea000383ffff */
.L_x_84:
[----:B------:R-:W-:Y:S07]  /*7240*/  MOV R3, UR6 ;  /* 0x0000000600037c02 */ /* 0x000fee0008000f00 */
.L_x_152:
[----:B-1----:R1:W2:Y:S02]  /*7250*/  SYNCS.PHASECHK.TRANS64.TRYWAIT P2, [R3+URZ+0xd8], R26 ;  /* 0x0000d81a030075a7 */ /* 0x0022a400080411ff */
[----:B--2---:R-:W-:Y:S05]  /*7260*/  @!P2 NANOSLEEP.SYNCS 0x989680 ;  /* 0x009896800000a95d */ /* 0x004fea0003900000 */
[----:B------:R-:W2:Y:S02]  /*7270*/  @!P2 SYNCS.PHASECHK.TRANS64 P2, [R3+URZ+0xd8], R26 ;  /* 0x0000d81a0300a5a7 */ /* 0x000ea400080410ff */
[----:B--2---:R-:W-:Y:S05]  /*7280*/  @!P2 BRA `(.L_x_152) ;  /* 0xfffffffc00f0a947 */ /* 0x004fea000383ffff */
[----:B------:R-:W-:Y:S05]  /*7290*/  BRA `(.L_x_153) ;  /* 0xffffffd4006c7947 */ /* 0x000fea000383ffff */
.L_x_87:
[----:B--2---:R2:W4:Y:S02]  /*72a0*/  SYNCS.PHASECHK.TRANS64.TRYWAIT P0, [R0+URZ+0xf0], R3 ;  /* 0x0000f003000075a7 */ /* 0x00452400080011ff */
[----:B----4-:R-:W-:Y:S05]  /*72b0*/  @!P0 NANOSLEEP.SYNCS 0x989680 ;  /* 0x009896800000895d */ /* 0x010fea0003900000 */
[----:B------:R-:W4:Y:S02]  /*72c0*/  @!P0 SYNCS.PHASECHK.TRANS64 P0, [R0+URZ+0xf0], R3 ;  /* 0x0000f003000085a7 */ /* 0x000f2400080010ff */
[----:B----4-:R-:W-:Y:S05]  /*72d0*/  @!P0 BRA `(.L_x_87) ;  /* 0xfffffffc00f08947 */ /* 0x010fea000383ffff */
[----:B------:R-:W-:Y:S05]  /*72e0*/  BRA `(.L_x_154) ;  /* 0xffffffd800c87947 */ /* 0x000fea000383ffff */
.L_x_98:
[----:B-1----:R-:W-:Y:S04]  /*72f0*/  MOV R0, UR43 ;  /* 0x0000002b00007c02 */ /* 0x002fe80008000f00 */
[----:B------:R1:W2:Y:S03]  /*7300*/  SYNCS.PHASECHK.TRANS64.TRYWAIT P1, [R0+URZ+0xd0], R3 ;  /* 0x0000d003000075a7 */ /* 0x0002a600080211ff */
[----:B--2---:R-:W-:Y:S05]  /*7310*/  @!P1 NANOSLEEP.SYNCS 0x989680 ;  /* 0x009896800000995d */ /* 0x004fea0003900000 */
[----:B------:R-:W2:Y:S02]  /*7320*/  @!P1 SYNCS.PHASECHK.TRANS64 P1, [R0+URZ+0xd0], R3 ;  /* 0x0000d003000095a7 */ /* 0x000ea400080210ff */
[----:B--2---:R-:W-:Y:S05]  /*7330*/  @!P1 BRA `(.L_x_98) ;  /* 0xfffffffc00ec9947 */ /* 0x004fea000383ffff */
[----:B------:R-:W-:Y:S05]  /*7340*/  BRA `(.L_x_97) ;  /* 0xffffffe400bc7947 */ /* 0x000fea000383ffff */
.L_x_100:
[----:B-1----:R1:W4:Y:S02]  /*7350*/  SYNCS.PHASECHK.TRANS64.TRYWAIT P1, [R92+URZ+0x110], R7 ;  /* 0x000110075c0075a7 */ /* 0x00232400080211ff */
[----:B----4-:R-:W-:Y:S05]  /*7360*/  @!P1 NANOSLEEP.SYNCS 0x989680 ;  /* 0x009896800000995d */ /* 0x010fea0003900000 */
[----:B------:R-:W4:Y:S02]  /*7370*/  @!P1 SYNCS.PHASECHK.TRANS64 P1, [R92+URZ+0x110], R7 ;  /* 0x000110075c0095a7 */ /* 0x000f2400080210ff */
[----:B----4-:R-:W-:Y:S05]  /*7380*/  @!P1 BRA `(.L_x_100) ;  /* 0xfffffffc00f09947 */ /* 0x010fea000383ffff */
[----:B------:R-:W-:Y:S05]  /*7390*/  BRA `(.L_x_99) ;  /* 0xffffffe400f87947 */ /* 0x000fea000383ffff */
        .weak           $__internal_0_$__cuda_sm10x_tcgen05_guardrail_trap_col_being_dealloced_not_returned_by_alloc
        .type           $__internal_0_$__cuda_sm10x_tcgen05_guardrail_trap_col_being_dealloced_not_returned_by_alloc,@function
        .size           $__internal_0_$__cuda_sm10x_tcgen05_guardrail_trap_col_being_dealloced_not_returned_by_alloc,($__internal_1_$__cuda_sm10x_tcgen05_guardrail_trap_phase_invalid_during_alloc - $__internal_0_$__cuda_sm10x_tcgen05_guardrail_trap_col_being_dealloced_not_returned_by_alloc)
$__internal_0_$__cuda_sm10x_tcgen05_guardrail_trap_col_being_dealloced_not_returned_by_alloc:
[----:B------:R-:W-:Y:S05]  /*73a0*/  BPT.TRAP 0x1 ;  /* 0x000000040000795c */ /* 0x000fea0000300000 */
[----:B------:R-:W-:-:S04]  /*73b0*/  HFMA2 R3, -RZ, RZ, 0, 0 ;  /* 0x00000000ff037431 */ /* 0x000fc800000001ff */
[----:B------:R-:W-:Y:S05]  /*73c0*/  RET.REL.NODEC R2 `(_ZN7cutlass13device_kernelINS_4gemm6kernel13GemmUniversalIN4cute5tupleIJiiiiEEENS1_10collective13CollectiveMmaINS1_35MainloopSm100TmaUmmaWarpSpecializedILi13ELi2ELi4ENS5_IJNS4_1CILi1EEESB_SB_EEEEENS5_IJNSA_ILi64EEESE_NSA_ILi128EEEEEENS_12float_e5m2_tENS5_IJlSB_lEEESH_SI_NS4_8TiledMMAINS4_8MMA_AtomIJNS4_10MMA_TraitsINS4_19SM100_MMA_F8F6F4_SSEJSH_SH_fSE_SE_NS4_17integral_constantINS4_4UMMA5MajorELSP_0EEESQ_NSN_INSO_7ScaleInELSR_0EEESS_EEEEEENS4_6LayoutISC_NS5_IJNSA_ILi0EEESW_SW_EEEEENS5_IJNS4_10UnderscoreESZ_SZ_EEEEENS4_13SM90_TMA_LOADENS4_14ComposedLayoutINS4_7SwizzleILi3ELi4ELi3EEENS4_18smem_ptr_flag_bitsILi8EEENSV_INS5_IJNSA_ILi8EEESF_EEENS5_IJSF_SB_EEEEEEEvNS4_8identityES12_S1C_vS1D_EENS_8epilogue10collective18CollectiveEpilogueINS1F_23Sm100TmaWarpSpecializedILi1ELi1ELi32ELb0ELb0EEEJSG_NS5_IJNSV_ISE_SB_EES1K_EEESH_SI_SH_SI_NS1F_6fusion15FusionCallbacksIS1J_NS1M_17LinearCombinationISH_fSH_fLNS_15FloatRoundStyleE2EEESG_S1L_JEEENS4_5SM1004TMEM4LOAD26SM100_TMEM_LOAD_16dp32b32xES12_NS13_INS14_ILi2ELi4ELi3EEES17_NSV_INS5_IJS18_SE_EEENS5_IJSE_SB_EEEEEEENS4_39AutoVectorizingCopyWithAssumedAlignmentILi128EEENS4_14SM90_TMA_STOREES20_S22_S22_EEEvvEEEEvNT_6ParamsE) ;  /* 0xffffff8c020c7950 */ /* 0x000fea0003c3ffff */
        .weak           $__internal_1_$__cuda_sm10x_tcgen05_guardrail_trap_phase_invalid_during_alloc
        .type           $__internal_1_$__cuda_sm10x_tcgen05_guardrail_trap_phase_invalid_during_alloc,@function
        .size           $__internal_1_$__cuda_sm10x_tcgen05_guardrail_trap_phase_invalid_during_alloc,($__internal_2_$__cuda_sm10x_tcgen05_guardrail_trap_unallocated_columns_being_dealloced - $__internal_1_$__cuda_sm10x_tcgen05_guardrail_trap_phase_invalid_during_alloc)
$__internal_1_$__cuda_sm10x_tcgen05_guardrail_trap_phase_invalid_during_alloc:
[----:B------:R-:W-:Y:S05]  /*73d0*/  BPT.TRAP 0x1 ;  /* 0x000000040000795c */ /* 0x000fea0000300000 */
[----:B------:R-:W-:-:S04]  /*73e0*/  MOV R3, 0x0 ;  /* 0x0000000000037802 */ /* 0x000fc80000000f00 */
[----:B------:R-:W-:Y:S05]  /*73f0*/  RET.REL.NODEC R2 `(_ZN7cutlass13device_kernelINS_4gemm6kernel13GemmUniversalIN4cute5tupleIJiiiiEEENS1_10collective13CollectiveMmaINS1_35MainloopSm100TmaUmmaWarpSpecializedILi13ELi2ELi4ENS5_IJNS4_1CILi1EEESB_SB_EEEEENS5_IJNSA_ILi64EEESE_NSA_ILi128EEEEEENS_12float_e5m2_tENS5_IJlSB_lEEESH_SI_NS4_8TiledMMAINS4_8MMA_AtomIJNS4_10MMA_TraitsINS4_19SM100_MMA_F8F6F4_SSEJSH_SH_fSE_SE_NS4_17integral_constantINS4_4UMMA5MajorELSP_0EEESQ_NSN_INSO_7ScaleInELSR_0EEESS_EEEEEENS4_6LayoutISC_NS5_IJNSA_ILi0EEESW_SW_EEEEENS5_IJNS4_10UnderscoreESZ_SZ_EEEEENS4_13SM90_TMA_LOADENS4_14ComposedLayoutINS4_7SwizzleILi3ELi4ELi3EEENS4_18smem_ptr_flag_bitsILi8EEENSV_INS5_IJNSA_ILi8EEESF_EEENS5_IJSF_SB_EEEEEEEvNS4_8identityES12_S1C_vS1D_EENS_8epilogue10collective18CollectiveEpilogueINS1F_23Sm100TmaWarpSpecializedILi1ELi1ELi32ELb0ELb0EEEJSG_NS5_IJNSV_ISE_SB_EES1K_EEESH_SI_SH_SI_NS1F_6fusion15FusionCallbacksIS1J_NS1M_17LinearCombinationISH_fSH_fLNS_15FloatRoundStyleE2EEESG_S1L_JEEENS4_5SM1004TMEM4LOAD26SM100_TMEM_LOAD_16dp32b32xES12_NS13_INS14_ILi2ELi4ELi3EEES17_NSV_INS5_IJS18_SE_EEENS5_IJSE_SB_EEEEEEENS4_39AutoVectorizingCopyWithAssumedAlignmentILi128EEENS4_14SM90_TMA_STOREES20_S22_S22_EEEvvEEEEvNT_6ParamsE) ;  /* 0xffffff8c02007950 */ /* 0x000fea0003c3ffff */
        .weak           $__internal_2_$__cuda_sm10x_tcgen05_guardrail_trap_unallocated_columns_being_dealloced
        .type           $__internal_2_$__cuda_sm10x_tcgen05_guardrail_trap_unallocated_columns_being_dealloced,@function
        .size           $__internal_2_$__cuda_sm10x_tcgen05_guardrail_trap_unallocated_columns_being_dealloced,(.L_x_156 - $__internal_2_$__cuda_sm10x_tcgen05_guardrail_trap_unallocated_columns_being_dealloced)
$__internal_2_$__cuda_sm10x_tcgen05_guardrail_trap_unallocated_columns_being_dealloced:
[----:B------:R-:W-:Y:S05]  /*7400*/  BPT.TRAP 0x1 ;  /* 0x000000040000795c */ /* 0x000fea0000300000 */
[----:B------:R-:W-:-:S04]  /*7410*/  HFMA2 R3, -RZ, RZ, 0, 0 ;  /* 0x00000000ff037431 */ /* 0x000fc800000001ff */
[----:B------:R-:W-:Y:S05]  /*7420*/  RET.REL.NODEC R2 `(_ZN7cutlass13device_kernelINS_4gemm6kernel13GemmUniversalIN4cute5tupleIJiiiiEEENS1_10collective13CollectiveMmaINS1_35MainloopSm100TmaUmmaWarpSpecializedILi13ELi2ELi4ENS5_IJNS4_1CILi1EEESB_SB_EEEEENS5_IJNSA_ILi64EEESE_NSA_ILi128EEEEEENS_12float_e5m2_tENS5_IJlSB_lEEESH_SI_NS4_8TiledMMAINS4_8MMA_AtomIJNS4_10MMA_TraitsINS4_19SM100_MMA_F8F6F4_SSEJSH_SH_fSE_SE_NS4_17integral_constantINS4_4UMMA5MajorELSP_0EEESQ_NSN_INSO_7ScaleInELSR_0EEESS_EEEEEENS4_6LayoutISC_NS5_IJNSA_ILi0EEESW_SW_EEEEENS5_IJNS4_10UnderscoreESZ_SZ_EEEEENS4_13SM90_TMA_LOADENS4_14ComposedLayoutINS4_7SwizzleILi3ELi4ELi3EEENS4_18smem_ptr_flag_bitsILi8EEENSV_INS5_IJNSA_ILi8EEESF_EEENS5_IJSF_SB_EEEEEEEvNS4_8identityES12_S1C_vS1D_EENS_8epilogue10collective18CollectiveEpilogueINS1F_23Sm100TmaWarpSpecializedILi1ELi1ELi32ELb0ELb0EEEJSG_NS5_IJNSV_ISE_SB_EES1K_EEESH_SI_SH_SI_NS1F_6fusion15FusionCallbacksIS1J_NS1M_17LinearCombinationISH_fSH_fLNS_15FloatRoundStyleE2EEESG_S1L_JEEENS4_5SM1004TMEM4LOAD26SM100_TMEM_LOAD_16dp32b32xES12_NS13_INS14_ILi2ELi4ELi3EEES17_NSV_INS5_IJS18_SE_EEENS5_IJSE_SB_EEEEEEENS4_39AutoVectorizingCopyWithAssumedAlignmentILi128EEENS4_14SM90_TMA_STOREES20_S22_S22_EEEvvEEEEvNT_6ParamsE) ;  /* 0xffffff8802f47950 */ /* 0x000fea0003c3ffff */
.L_x_155:
[----:B------:R-:W-:-:S00]  /*7430*/  BRA `(.L_x_155) ;  /* 0xfffffffc00fc7947 */ /* 0x000fc0000383ffff */
[----:B------:R-:W-:-:S00]  /*7440*/  NOP ;  /* 0x0000000000007918 */ /* 0x000fc00000000000 */
        /* <DEDUP_REMOVED lines=11> */
.L_x_156:


//--------------------- .nv.global.init           --------------------------
	.section	.nv.global.init,"aw",@progbits
.nv.global.init:
	.type		$str$27,@object
	.size		$str$27,($str$28 - $str$27)
$str$27:
        /*0000*/ 	.byte	0x28, 0x61, 0x64, 0x64, 0x72, 0x65, 0x73, 0x73, 0x20, 0x26, 0x20, 0x6d, 0x61, 0x73, 0x6b, 0x29
        /*0010*/ 	.byte	0x20, 0x3d, 0x3d, 0x20, 0x30, 0x00
	.type		$str$28,@object
	.size		$str$28,($str$26 - $str$28)
$str$28:
        /*0016*/ 	.byte	0x2f, 0x74, 0x6d, 0x70, 0x2f, 0x63, 0x75, 0x74, 0x6c, 0x61, 0x73, 0x73, 0x5f, 0x73, 0x77, 0x65
        /*0026*/ 	.byte	0x65, 0x70, 0x5f, 0x73, 0x72, 0x63, 0x2f, 0x69, 0x6e, 0x63, 0x6c, 0x75, 0x64, 0x65, 0x2f, 0x63
        /*0036*/ 	.byte	0x75, 0x74, 0x65, 0x2f, 0x70, 0x6f, 0x69, 0x6e, 0x74, 0x65, 0x72, 0x5f, 0x66, 0x6c, 0x61, 0x67
        /*0046*/ 	.byte	0x67, 0x65, 0x64, 0x2e, 0x68, 0x70, 0x70, 0x00
	.type		$str$26,@object
	.size		$str$26,($str$25 - $str$26)
$str$26:
        /*004e*/ 	.byte	0x2f, 0x74, 0x6d, 0x70, 0x2f, 0x63, 0x75, 0x74, 0x6c, 0x61, 0x73, 0x73, 0x5f, 0x73, 0x77, 0x65
        /*005e*/ 	.byte	0x65, 0x70, 0x5f, 0x73, 0x72, 0x63, 0x2f, 0x69, 0x6e, 0x63, 0x6c, 0x75, 0x64, 0x65, 0x2f, 0x63
        /*006e*/ 	.byte	0x75, 0x74, 0x65, 0x2f, 0x61, 0x74, 0x6f, 0x6d, 0x2f, 0x63, 0x6f, 0x70, 0x79, 0x5f, 0x74, 0x72
        /*007e*/ 	.byte	0x61, 0x69, 0x74, 0x73, 0x5f, 0x73, 0x6d, 0x31, 0x30, 0x30, 0x2e, 0x68, 0x70, 0x70, 0x00
	.type		$str$25,@object
	.size		$str$25,(__unnamed_1 - $str$25)
$str$25:
        /*008d*/ 	.byte	0x28, 0x28, 0x75, 0x69, 0x6e, 0x74, 0x33, 0x32, 0x5f, 0x74, 0x28, 0x74, 0x68, 0x72, 0x65, 0x61
        /*009d*/ 	.byte	0x64, 0x49, 0x64, 0x78, 0x2e, 0x78, 0x29, 0x20, 0x2f, 0x20, 0x33, 0x32, 0x29, 0x20, 0x25, 0x20
        /*00ad*/ 	.byte	0x34, 0x29, 0x20, 0x3d, 0x3d, 0x20, 0x28, 0x28, 0x28, 0x74, 0x6d, 0x65, 0x6d, 0x5f, 0x61, 0x64
        /*00bd*/ 	.byte	0x64, 0x72, 0x20, 0x3e, 0x3e, 0x20, 0x31, 0x36, 0x29, 0x20, 0x2f, 0x20, 0x33, 0x32, 0x29, 0x20
        /*00cd*/ 	.byte	0x25, 0x20, 0x34, 0x29, 0x00
	.type		__unnamed_1,@object
	.size		__unnamed_1,(__unnamed_2 - __unnamed_1)
__unnamed_1:
        /*00d2*/ 	.byte	0x61, 0x75, 0x74, 0x6f, 0x20, 0x63, 0x75, 0x74, 0x65, 0x3a, 0x3a, 0x61, 0x73, 0x5f, 0x70, 0x6f
        /* <DEDUP_REMOVED lines=24> */
        /*0262*/ 	.byte	0x3c, 0x34, 0x30, 0x39, 0x36, 0x3e, 0x3e, 0x3e, 0x3e, 0x5d, 0x00
	.type		__unnamed_2,@object
	.size		__unnamed_2,(.L_2 - __unnamed_2)
__unnamed_2:
        /* <DEDUP_REMOVED lines=40> */
        /*04ed*/ 	.byte	0x74, 0x65, 0x3a, 0x3a, 0x43, 0x3c, 0x30, 0x3e, 0x3e, 0x3e, 0x3e, 0x5d, 0x00
.L_2:


//--------------------- .nv.shared._ZN7cutlass13device_kernelINS_4gemm6kernel13GemmUniversalIN4cute5tupleIJiiiiEEENS1_10collective13CollectiveMmaINS1_35MainloopSm100TmaUmmaWarpSpecializedILi13ELi2ELi4ENS5_IJNS4_1CILi1EEESB_SB_EEEEENS5_IJNSA_ILi64EEESE_NSA_ILi128EEEEEENS_12float_e5m2_tENS5_IJlSB_lEEESH_SI_NS4_8TiledMMAINS4_8MMA_AtomIJNS4_10MMA_TraitsINS4_19SM100_MMA_F8F6F4_SSEJSH_SH_fSE_SE_NS4_17integral_constantINS4_4UMMA5MajorELSP_0EEESQ_NSN_INSO_7ScaleInELSR_0EEESS_EEEEEENS4_6LayoutISC_NS5_IJNSA_ILi0EEESW_SW_EEEEENS5_IJNS4_10UnderscoreESZ_SZ_EEEEENS4_13SM90_TMA_LOADENS4_14ComposedLayoutINS4_7SwizzleILi3ELi4ELi3EEENS4_18smem_ptr_flag_bitsILi8EEENSV_INS5_IJNSA_ILi8EEESF_EEENS5_IJSF_SB_EEEEEEEvNS4_8identityES12_S1C_vS1D_EENS_8epilogue10collective18CollectiveEpilogueINS1F_23Sm100TmaWarpSpecializedILi1ELi1ELi32ELb0ELb0EEEJSG_NS5_IJNSV_ISE_SB_EES1K_EEESH_SI_SH_SI_NS1F_6fusion15FusionCallbacksIS1J_NS1M_17LinearCombinationISH_fSH_fLNS_15FloatRoundStyleE2EEESG_S1L_JEEENS4_5SM1004TMEM4LOAD26SM100_TMEM_LOAD_16dp32b32xES12_NS13_INS14_ILi2ELi4ELi3EEES17_NSV_INS5_IJS18_SE_EEENS5_IJSE_SB_EEEEEEENS4_39AutoVectorizingCopyWithAssumedAlignmentILi128EEENS4_14SM90_TMA_STOREES20_S22_S22_EEEvvEEEEvNT_6ParamsE --------------------------
	.section	.nv.shared._ZN7cutlass13device_kernelINS_4gemm6kernel13GemmUniversalIN4cute5tupleIJiiiiEEENS1_10collective13CollectiveMmaINS1_35MainloopSm100TmaUmmaWarpSpecializedILi13ELi2ELi4ENS5_IJNS4_1CILi1EEESB_SB_EEEEENS5_IJNSA_ILi64EEESE_NSA_ILi128EEEEEENS_12float_e5m2_tENS5_IJlSB_lEEESH_SI_NS4_8TiledMMAINS4_8MMA_AtomIJNS4_10MMA_TraitsINS4_19SM100_MMA_F8F6F4_SSEJSH_SH_fSE_SE_NS4_17integral_constantINS4_4UMMA5MajorELSP_0EEESQ_NSN_INSO_7ScaleInELSR_0EEESS_EEEEEENS4_6LayoutISC_NS5_IJNSA_ILi0EEESW_SW_EEEEENS5_IJNS4_10UnderscoreESZ_SZ_EEEEENS4_13SM90_TMA_LOADENS4_14ComposedLayoutINS4_7SwizzleILi3ELi4ELi3EEENS4_18smem_ptr_flag_bitsILi8EEENSV_INS5_IJNSA_ILi8EEESF_EEENS5_IJSF_SB_EEEEEEEvNS4_8identityES12_S1C_vS1D_EENS_8epilogue10collective18CollectiveEpilogueINS1F_23Sm100TmaWarpSpecializedILi1ELi1ELi32ELb0ELb0EEEJSG_NS5_IJNSV_ISE_SB_EES1K_EEESH_SI_SH_SI_NS1F_6fusion15FusionCallbacksIS1J_NS1M_17LinearCombinationISH_fSH_fLNS_15FloatRoundStyleE2EEESG_S1L_JEEENS4_5SM1004TMEM4LOAD26SM100_TMEM_LOAD_16dp32b32xES12_NS13_INS14_ILi2ELi4ELi3EEES17_NSV_INS5_IJS18_SE_EEENS5_IJSE_SB_EEEEEEENS4_39AutoVectorizingCopyWithAssumedAlignmentILi128EEENS4_14SM90_TMA_STOREES20_S22_S22_EEEvvEEEEvNT_6ParamsE,"aw",@nobits
	.sectionflags	@""
	.align	16
	.zero		1024


//--------------------- .nv.shared.reserved.0     --------------------------
	.section	.nv.shared.reserved.0,"aw",@nobits
	.weak		__nv_reservedSMEM_offset_0_alias
	.size		__nv_reservedSMEM_offset_0_alias, 0, 64
	.other		__nv_reservedSMEM_offset_0_alias,@"STO_CUDA_RESERVED_SHARED STV_DEFAULT"
__nv_reservedSMEM_offset_0_alias:
	.zero		0
.nv.shared.reserved.0:
	.zero		64
	.weak		__nv_reservedSMEM_tcgen05_partition
	.type		__nv_reservedSMEM_tcgen05_partition,@object
	.size		__nv_reservedSMEM_tcgen05_partition,(.L_0 - __nv_reservedSMEM_tcgen05_partition)
__nv_reservedSMEM_tcgen05_partition:
	.zero		32
.L_0:


//--------------------- .nv.global                --------------------------
	.section	.nv.global,"aw",@nobits
.nv.global:
	.type		_ZN40_INTERNAL_9f1944a1_4_k_cu_4a160f1b_228814cute1_E,@object
	.size		_ZN40_INTERNAL_9f1944a1_4_k_cu_4a160f1b_228814cute1_E,(_ZN40_INTERNAL_9f1944a1_4_k_cu_4a160f1b_228814cuda3std3__45__cpo6cbeginE - _ZN40_INTERNAL_9f1944a1_4_k_cu_4a160f1b_228814cute1_E)
_ZN40_INTERNAL_9f1944a1_4_k_cu_4a160f1b_228814cute1_E:
	.zero		1
	.type		_ZN40_INTERNAL_9f1944a1_4_k_cu_4a160f1b_228814cuda3std3__45__cpo6cbeginE,@object
	.size		_ZN40_INTERNAL_9f1944a1_4_k_cu_4a160f1b_228814cuda3std3__45__cpo6cbeginE,(_ZN40_INTERNAL_9f1944a1_4_k_cu_4a160f1b_228814cuda3std3__48in_placeE - _ZN40_INTERNAL_9f1944a1_4_k_cu_4a160f1b_228814cuda3std3__45__cpo6cbeginE)
_ZN40_INTERNAL_9f1944a1_4_k_cu_4a160f1b_228814cuda3std3__45__cpo6cbeginE:
	.zero		1
	.type		_ZN40_INTERNAL_9f1944a1_4_k_cu_4a160f1b_228814cuda3std3__48in_placeE,@object
	.size		_ZN40_INTERNAL_9f1944a1_4_k_cu_4a160f1b_228814cuda3std3__48in_placeE,(_ZN40_INTERNAL_9f1944a1_4_k_cu_4a160f1b_228814cuda3std6ranges3__45__cpo9iter_moveE - _ZN40_INTERNAL_9f1944a1_4_k_cu_4a160f1b_228814cuda3std3__48in_placeE)
_ZN40_INTERNAL_9f1944a1_4_k_cu_4a160f1b_228814cuda3std3__48in_placeE:
	.zero		1
	.type		_ZN40_INTERNAL_9f1944a1_4_k_cu_4a160f1b_228814cuda3std6ranges3__45__cpo9iter_moveE,@object
	.size		_ZN40_INTERNAL_9f1944a1_4_k_cu_4a160f1b_228814cuda3std6ranges3__45__cpo9iter_moveE,(_ZN40_INTERNAL_9f1944a1_4_k_cu_4a160f1b_228814cuda3std3__45__cpo5beginE - _ZN40_INTERNAL_9f1944a1_4_k_cu_4a160f1b_228814cuda3std6ranges3__45__cpo9iter_moveE)
_ZN40_INTERNAL_9f1944a1_4_k_cu_4a160f1b_228814cuda3std6ranges3__45__cpo9iter_moveE:
	.zero		1
	.type		_ZN40_INTERNAL_9f1944a1_4_k_cu_4a160f1b_228814cuda3std3__45__cpo5beginE,@object
	.size		_ZN40_INTERNAL_9f1944a1_4_k_cu_4a160f1b_228814cuda3std3__45__cpo5beginE,(_ZN40_INTERNAL_9f1944a1_4_k_cu_4a160f1b_228814cuda3std3__442_GLOBAL__N__9f1944a1_4_k_cu_4a160f1b_228816ignoreE - _ZN40_INTERNAL_9f1944a1_4_k_cu_4a160f1b_228814cuda3std3__45__cpo5beginE)
_ZN40_INTERNAL_9f1944a1_4_k_cu_4a160f1b_228814cuda3std3__45__cpo5beginE:
	.zero		1
	.type		_ZN40_INTERNAL_9f1944a1_4_k_cu_4a160f1b_228814cuda3std3__442_GLOBAL__N__9f1944a1_4_k_cu_4a160f1b_228816ignoreE,@object
	.size		_ZN40_INTERNAL_9f1944a1_4_k_cu_4a160f1b_228814cuda3std3__442_GLOBAL__N__9f1944a1_4_k_cu_4a160f1b_228816ignoreE,(_ZN40_INTERNAL_9f1944a1_4_k_cu_4a160f1b_228814cute7productE - _ZN40_INTERNAL_9f1944a1_4_k_cu_4a160f1b_228814cuda3std3__442_GLOBAL__N__9f1944a1_4_k_cu_4a160f1b_228816ignoreE)
_ZN40_INTERNAL_9f1944a1_4_k_cu_4a160f1b_228814cuda3std3__442_GLOBAL__N__9f1944a1_4_k_cu_4a160f1b_228816ignoreE:
	.zero		1
	.type		_ZN40_INTERNAL_9f1944a1_4_k_cu_4a160f1b_228814cute7productE,@object
	.size		_ZN40_INTERNAL_9f1944a1_4_k_cu_4a160f1b_228814cute7productE,(_ZN40_INTERNAL_9f1944a1_4_k_cu_4a160f1b_228814cuda3std3__45__cpo3endE - _ZN40_INTERNAL_9f1944a1_4_k_cu_4a160f1b_228814cute7productE)
_ZN40_INTERNAL_9f1944a1_4_k_cu_4a160f1b_228814cute7productE:
	.zero		1
	.type		_ZN40_INTERNAL_9f1944a1_4_k_cu_4a160f1b_228814cuda3std3__45__cpo3endE,@object
	.size		_ZN40_INTERNAL_9f1944a1_4_k_cu_4a160f1b_228814cuda3std3__45__cpo3endE,(_ZN40_INTERNAL_9f1944a1_4_k_cu_4a160f1b_228814cuda3std3__419piecewise_constructE - _ZN40_INTERNAL_9f1944a1_4_k_cu_4a160f1b_228814cuda3std3__45__cpo3endE)
_ZN40_INTERNAL_9f1944a1_4_k_cu_4a160f1b_228814cuda3std3__45__cpo3endE:
	.zero		1
	.type		_ZN40_INTERNAL_9f1944a1_4_k_cu_4a160f1b_228814cuda3std3__419piecewise_constructE,@object
	.size		_ZN40_INTERNAL_9f1944a1_4_k_cu_4a160f1b_228814cuda3std3__419piecewise_constructE,(_ZN40_INTERNAL_9f1944a1_4_k_cu_4a160f1b_228814cuda3std3__45__cpo4cendE - _ZN40_INTERNAL_9f1944a1_4_k_cu_4a160f1b_228814cuda3std3__419piecewise_constructE)
_ZN40_INTERNAL_9f1944a1_4_k_cu_4a160f1b_228814cuda3std3__419piecewise_constructE:
	.zero		1
	.type		_ZN40_INTERNAL_9f1944a1_4_k_cu_4a160f1b_228814cuda3std3__45__cpo4cendE,@object
	.size		_ZN40_INTERNAL_9f1944a1_4_k_cu_4a160f1b_228814cuda3std3__45__cpo4cendE,(_ZN40_INTERNAL_9f1944a1_4_k_cu_4a160f1b_228814cuda3std6ranges3__45__cpo4swapE - _ZN40_INTERNAL_9f1944a1_4_k_cu_4a160f1b_228814cuda3std3__45__cpo4cendE)
_ZN40_INTERNAL_9f1944a1_4_k_cu_4a160f1b_228814cuda3std3__45__cpo4cendE:
	.zero		1
	.type		_ZN40_INTERNAL_9f1944a1_4_k_cu_4a160f1b_228814cuda3std6ranges3__45__cpo4swapE,@object
	.size		_ZN40_INTERNAL_9f1944a1_4_k_cu_4a160f1b_228814cuda3std6ranges3__45__cpo4swapE,(.L_10 - _ZN40_INTERNAL_9f1944a1_4_k_cu_4a160f1b_228814cuda3std6ranges3__45__cpo4swapE)
_ZN40_INTERNAL_9f1944a1_4_k_cu_4a160f1b_228814cuda3std6ranges3__45__cpo4swapE:
	.zero		1
.L_10:


//--------------------- .nv.constant0._ZN7cutlass13device_kernelINS_4gemm6kernel13GemmUniversalIN4cute5tupleIJiiiiEEENS1_10collective13CollectiveMmaINS1_35MainloopSm100TmaUmmaWarpSpecializedILi13ELi2ELi4ENS5_IJNS4_1CILi1EEESB_SB_EEEEENS5_IJNSA_ILi64EEESE_NSA_ILi128EEEEEENS_12float_e5m2_tENS5_IJlSB_lEEESH_SI_NS4_8TiledMMAINS4_8MMA_AtomIJNS4_10MMA_TraitsINS4_19SM100_MMA_F8F6F4_SSEJSH_SH_fSE_SE_NS4_17integral_constantINS4_4UMMA5MajorELSP_0EEESQ_NSN_INSO_7ScaleInELSR_0EEESS_EEEEEENS4_6LayoutISC_NS5_IJNSA_ILi0EEESW_SW_EEEEENS5_IJNS4_10UnderscoreESZ_SZ_EEEEENS4_13SM90_TMA_LOADENS4_14ComposedLayoutINS4_7SwizzleILi3ELi4ELi3EEENS4_18smem_ptr_flag_bitsILi8EEENSV_INS5_IJNSA_ILi8EEESF_EEENS5_IJSF_SB_EEEEEEEvNS4_8identityES12_S1C_vS1D_EENS_8epilogue10collective18CollectiveEpilogueINS1F_23Sm100TmaWarpSpecializedILi1ELi1ELi32ELb0ELb0EEEJSG_NS5_IJNSV_ISE_SB_EES1K_EEESH_SI_SH_SI_NS1F_6fusion15FusionCallbacksIS1J_NS1M_17LinearCombinationISH_fSH_fLNS_15FloatRoundStyleE2EEESG_S1L_JEEENS4_5SM1004TMEM4LOAD26SM100_TMEM_LOAD_16dp32b32xES12_NS13_INS14_ILi2ELi4ELi3EEES17_NSV_INS5_IJS18_SE_EEENS5_IJSE_SB_EEEEEEENS4_39AutoVectorizingCopyWithAssumedAlignmentILi128EEENS4_14SM90_TMA_STOREES20_S22_S22_EEEvvEEEEvNT_6ParamsE --------------------------
	.section	.nv.constant0._ZN7cutlass13device_kernelINS_4gemm6kernel13GemmUniversalIN4cute5tupleIJiiiiEEENS1_10collective13CollectiveMmaINS1_35MainloopSm100TmaUmmaWarpSpecializedILi13ELi2ELi4ENS5_IJNS4_1CILi1EEESB_SB_EEEEENS5_IJNSA_ILi64EEESE_NSA_ILi128EEEEEENS_12float_e5m2_tENS5_IJlSB_lEEESH_SI_NS4_8TiledMMAINS4_8MMA_AtomIJNS4_10MMA_TraitsINS4_19SM100_MMA_F8F6F4_SSEJSH_SH_fSE_SE_NS4_17integral_constantINS4_4UMMA5MajorELSP_0EEESQ_NSN_INSO_7ScaleInELSR_0EEESS_EEEEEENS4_6LayoutISC_NS5_IJNSA_ILi0EEESW_SW_EEEEENS5_IJNS4_10UnderscoreESZ_SZ_EEEEENS4_13SM90_TMA_LOADENS4_14ComposedLayoutINS4_7SwizzleILi3ELi4ELi3EEENS4_18smem_ptr_flag_bitsILi8EEENSV_INS5_IJNSA_ILi8EEESF_EEENS5_IJSF_SB_EEEEEEEvNS4_8identityES12_S1C_vS1D_EENS_8epilogue10collective18CollectiveEpilogueINS1F_23Sm100TmaWarpSpecializedILi1ELi1ELi32ELb0ELb0EEEJSG_NS5_IJNSV_ISE_SB_EES1K_EEESH_SI_SH_SI_NS1F_6fusion15FusionCallbacksIS1J_NS1M_17LinearCombinationISH_fSH_fLNS_15FloatRoundStyleE2EEESG_S1L_JEEENS4_5SM1004TMEM4LOAD26SM100_TMEM_LOAD_16dp32b32xES12_NS13_INS14_ILi2ELi4ELi3EEES17_NSV_INS5_IJS18_SE_EEENS5_IJSE_SB_EEEEEEENS4_39AutoVectorizingCopyWithAssumedAlignmentILi128EEENS4_14SM90_TMA_STOREES20_S22_S22_EEEvvEEEEvNT_6ParamsE,"a",@progbits
	.sectionflags	@""
	.align	4
.nv.constant0._ZN7cutlass13device_kernelINS_4gemm6kernel13GemmUniversalIN4cute5tupleIJiiiiEEENS1_10collective13CollectiveMmaINS1_35MainloopSm100TmaUmmaWarpSpecializedILi13ELi2ELi4ENS5_IJNS4_1CILi1EEESB_SB_EEEEENS5_IJNSA_ILi64EEESE_NSA_ILi128EEEEEENS_12float_e5m2_tENS5_IJlSB_lEEESH_SI_NS4_8TiledMMAINS4_8MMA_AtomIJNS4_10MMA_TraitsINS4_19SM100_MMA_F8F6F4_SSEJSH_SH_fSE_SE_NS4_17integral_constantINS4_4UMMA5MajorELSP_0EEESQ_NSN_INSO_7ScaleInELSR_0EEESS_EEEEEENS4_6LayoutISC_NS5_IJNSA_ILi0EEESW_SW_EEEEENS5_IJNS4_10UnderscoreESZ_SZ_EEEEENS4_13SM90_TMA_LOADENS4_14ComposedLayoutINS4_7SwizzleILi3ELi4ELi3EEENS4_18smem_ptr_flag_bitsILi8EEENSV_INS5_IJNSA_ILi8EEESF_EEENS5_IJSF_SB_EEEEEEEvNS4_8identityES12_S1C_vS1D_EENS_8epilogue10collective18CollectiveEpilogueINS1F_23Sm100TmaWarpSpecializedILi1ELi1ELi32ELb0ELb0EEEJSG_NS5_IJNSV_ISE_SB_EES1K_EEESH_SI_SH_SI_NS1F_6fusion15FusionCallbacksIS1J_NS1M_17LinearCombinationISH_fSH_fLNS_15FloatRoundStyleE2EEESG_S1L_JEEENS4_5SM1004TMEM4LOAD26SM100_TMEM_LOAD_16dp32b32xES12_NS13_INS14_ILi2ELi4ELi3EEES17_NSV_INS5_IJS18_SE_EEENS5_IJSE_SB_EEEEEEENS4_39AutoVectorizingCopyWithAssumedAlignmentILi128EEENS4_14SM90_TMA_STOREES20_S22_S22_EEEvvEEEEvNT_6ParamsE:
	.zero		2944


//--------------------- SYMBOLS --------------------------

	.type		.nv.reservedSmem.offset0,@object
	.size		.nv.reservedSmem.offset0,0x4
	.type		.nv.reservedSmem.cap,@object
	.size		.nv.reservedSmem.cap,0x4
	.type		__assertfail,@function
